//
// Generated by NVIDIA NVVM Compiler
//
// Compiler Build ID: CL-36424714
// Cuda compilation tools, release 13.0, V13.0.88
// Based on NVVM 20.0.0
//

.version 9.0
.target sm_100
.address_size 64

	// .globl	_Z5QRdeliPKfS0_S0_S0_PfS1_S1_S1_S1_S1_S1_S1_
.global .align 4 .b8 __cudart_i2opi_f[24] = {65, 144, 67, 60, 153, 149, 98, 219, 192, 221, 52, 245, 209, 87, 39, 252, 41, 21, 68, 78, 110, 131, 249, 162};

.visible .entry _Z5QRdeliPKfS0_S0_S0_PfS1_S1_S1_S1_S1_S1_S1_(
	.param .u32 _Z5QRdeliPKfS0_S0_S0_PfS1_S1_S1_S1_S1_S1_S1__param_0,
	.param .u64 .ptr .align 1 _Z5QRdeliPKfS0_S0_S0_PfS1_S1_S1_S1_S1_S1_S1__param_1,
	.param .u64 .ptr .align 1 _Z5QRdeliPKfS0_S0_S0_PfS1_S1_S1_S1_S1_S1_S1__param_2,
	.param .u64 .ptr .align 1 _Z5QRdeliPKfS0_S0_S0_PfS1_S1_S1_S1_S1_S1_S1__param_3,
	.param .u64 .ptr .align 1 _Z5QRdeliPKfS0_S0_S0_PfS1_S1_S1_S1_S1_S1_S1__param_4,
	.param .u64 .ptr .align 1 _Z5QRdeliPKfS0_S0_S0_PfS1_S1_S1_S1_S1_S1_S1__param_5,
	.param .u64 .ptr .align 1 _Z5QRdeliPKfS0_S0_S0_PfS1_S1_S1_S1_S1_S1_S1__param_6,
	.param .u64 .ptr .align 1 _Z5QRdeliPKfS0_S0_S0_PfS1_S1_S1_S1_S1_S1_S1__param_7,
	.param .u64 .ptr .align 1 _Z5QRdeliPKfS0_S0_S0_PfS1_S1_S1_S1_S1_S1_S1__param_8,
	.param .u64 .ptr .align 1 _Z5QRdeliPKfS0_S0_S0_PfS1_S1_S1_S1_S1_S1_S1__param_9,
	.param .u64 .ptr .align 1 _Z5QRdeliPKfS0_S0_S0_PfS1_S1_S1_S1_S1_S1_S1__param_10,
	.param .u64 .ptr .align 1 _Z5QRdeliPKfS0_S0_S0_PfS1_S1_S1_S1_S1_S1_S1__param_11,
	.param .u64 .ptr .align 1 _Z5QRdeliPKfS0_S0_S0_PfS1_S1_S1_S1_S1_S1_S1__param_12
)
{
	.reg .pred 	%p<2>;
	.reg .b32 	%r<6>;
	.reg .b32 	%f<37>;
	.reg .b64 	%rd<40>;

	ld.param.u32 	%r2, [_Z5QRdeliPKfS0_S0_S0_PfS1_S1_S1_S1_S1_S1_S1__param_0];
	ld.param.u64 	%rd2, [_Z5QRdeliPKfS0_S0_S0_PfS1_S1_S1_S1_S1_S1_S1__param_2];
	ld.param.u64 	%rd4, [_Z5QRdeliPKfS0_S0_S0_PfS1_S1_S1_S1_S1_S1_S1__param_4];
	ld.param.u64 	%rd5, [_Z5QRdeliPKfS0_S0_S0_PfS1_S1_S1_S1_S1_S1_S1__param_5];
	ld.param.u64 	%rd6, [_Z5QRdeliPKfS0_S0_S0_PfS1_S1_S1_S1_S1_S1_S1__param_6];
	ld.param.u64 	%rd7, [_Z5QRdeliPKfS0_S0_S0_PfS1_S1_S1_S1_S1_S1_S1__param_7];
	ld.param.u64 	%rd8, [_Z5QRdeliPKfS0_S0_S0_PfS1_S1_S1_S1_S1_S1_S1__param_8];
	ld.param.u64 	%rd9, [_Z5QRdeliPKfS0_S0_S0_PfS1_S1_S1_S1_S1_S1_S1__param_9];
	ld.param.u64 	%rd10, [_Z5QRdeliPKfS0_S0_S0_PfS1_S1_S1_S1_S1_S1_S1__param_10];
	ld.param.u64 	%rd11, [_Z5QRdeliPKfS0_S0_S0_PfS1_S1_S1_S1_S1_S1_S1__param_11];
	ld.param.u64 	%rd12, [_Z5QRdeliPKfS0_S0_S0_PfS1_S1_S1_S1_S1_S1_S1__param_12];
	mov.u32 	%r3, %ctaid.x;
	mov.u32 	%r4, %ntid.x;
	mov.u32 	%r5, %tid.x;
	mad.lo.s32 	%r1, %r3, %r4, %r5;
	setp.ge.s32 	%p1, %r1, %r2;
	@%p1 bra 	$L__BB0_2;
	ld.param.u64 	%rd39, [_Z5QRdeliPKfS0_S0_S0_PfS1_S1_S1_S1_S1_S1_S1__param_3];
	ld.param.u64 	%rd38, [_Z5QRdeliPKfS0_S0_S0_PfS1_S1_S1_S1_S1_S1_S1__param_1];
	cvta.to.global.u64 	%rd13, %rd2;
	cvta.to.global.u64 	%rd14, %rd38;
	cvta.to.global.u64 	%rd15, %rd5;
	cvta.to.global.u64 	%rd16, %rd39;
	cvta.to.global.u64 	%rd17, %rd6;
	cvta.to.global.u64 	%rd18, %rd4;
	cvta.to.global.u64 	%rd19, %rd7;
	cvta.to.global.u64 	%rd20, %rd8;
	cvta.to.global.u64 	%rd21, %rd9;
	cvta.to.global.u64 	%rd22, %rd10;
	cvta.to.global.u64 	%rd23, %rd11;
	cvta.to.global.u64 	%rd24, %rd12;
	mul.wide.s32 	%rd25, %r1, 4;
	add.s64 	%rd26, %rd13, %rd25;
	ld.global.nc.f32 	%f1, [%rd26];
	add.s64 	%rd27, %rd14, %rd25;
	ld.global.nc.f32 	%f2, [%rd27];
	div.rn.f32 	%f3, %f1, %f2;
	mul.f32 	%f4, %f3, 0f3F400000;
	add.s64 	%rd28, %rd15, %rd25;
	st.global.f32 	[%rd28], %f4;
	add.s64 	%rd29, %rd16, %rd25;
	ld.global.nc.f32 	%f5, [%rd29];
	div.rn.f32 	%f6, %f5, %f2;
	mul.f32 	%f7, %f6, 0f3F000000;
	add.s64 	%rd30, %rd17, %rd25;
	st.global.f32 	[%rd30], %f7;
	add.s64 	%rd31, %rd18, %rd25;
	ld.global.nc.f32 	%f8, [%rd31];
	div.rn.f32 	%f9, %f8, %f2;
	mul.f32 	%f10, %f9, 0f3E800000;
	add.s64 	%rd32, %rd19, %rd25;
	st.global.f32 	[%rd32], %f10;
	div.rn.f32 	%f11, %f7, 0f40400000;
	mul.f32 	%f12, %f4, %f4;
	div.rn.f32 	%f13, %f12, 0fC1100000;
	add.f32 	%f14, %f11, %f13;
	add.s64 	%rd33, %rd20, %rd25;
	mul.f32 	%f15, %f4, %f7;
	div.rn.f32 	%f16, %f15, 0f40C00000;
	mul.f32 	%f17, %f4, %f12;
	div.rn.f32 	%f18, %f17, 0fC1D80000;
	add.f32 	%f19, %f16, %f18;
	mul.f32 	%f20, %f10, 0f3F000000;
	sub.f32 	%f21, %f19, %f20;
	add.s64 	%rd34, %rd21, %rd25;
	mul.f32 	%f22, %f14, 0f47C35000;
	mov.f32 	%f23, 0f3F000000;
	copysign.f32 	%f24, %f22, %f23;
	add.rz.f32 	%f25, %f22, %f24;
	cvt.rzi.f32.f32 	%f26, %f25;
	div.rn.f32 	%f27, %f26, 0f47C35000;
	st.global.f32 	[%rd33], %f27;
	mul.f32 	%f28, %f21, 0f47C35000;
	copysign.f32 	%f29, %f28, %f23;
	add.rz.f32 	%f30, %f28, %f29;
	cvt.rzi.f32.f32 	%f31, %f30;
	div.rn.f32 	%f32, %f31, 0f47C35000;
	st.global.f32 	[%rd34], %f32;
	mul.f32 	%f33, %f27, %f27;
	mul.f32 	%f34, %f27, %f33;
	add.s64 	%rd35, %rd22, %rd25;
	st.global.f32 	[%rd35], %f34;
	mul.f32 	%f35, %f32, %f32;
	add.s64 	%rd36, %rd23, %rd25;
	st.global.f32 	[%rd36], %f35;
	add.f32 	%f36, %f34, %f35;
	add.s64 	%rd37, %rd24, %rd25;
	st.global.f32 	[%rd37], %f36;
$L__BB0_2:
	ret;

}
	// .globl	_Z13QuarticSolveriPKfS0_S0_S0_S0_S0_S0_S0_PfS1_S1_S1_S1_S1_S1_
.visible .entry _Z13QuarticSolveriPKfS0_S0_S0_S0_S0_S0_S0_PfS1_S1_S1_S1_S1_S1_(
	.param .u32 _Z13QuarticSolveriPKfS0_S0_S0_S0_S0_S0_S0_PfS1_S1_S1_S1_S1_S1__param_0,
	.param .u64 .ptr .align 1 _Z13QuarticSolveriPKfS0_S0_S0_S0_S0_S0_S0_PfS1_S1_S1_S1_S1_S1__param_1,
	.param .u64 .ptr .align 1 _Z13QuarticSolveriPKfS0_S0_S0_S0_S0_S0_S0_PfS1_S1_S1_S1_S1_S1__param_2,
	.param .u64 .ptr .align 1 _Z13QuarticSolveriPKfS0_S0_S0_S0_S0_S0_S0_PfS1_S1_S1_S1_S1_S1__param_3,
	.param .u64 .ptr .align 1 _Z13QuarticSolveriPKfS0_S0_S0_S0_S0_S0_S0_PfS1_S1_S1_S1_S1_S1__param_4,
	.param .u64 .ptr .align 1 _Z13QuarticSolveriPKfS0_S0_S0_S0_S0_S0_S0_PfS1_S1_S1_S1_S1_S1__param_5,
	.param .u64 .ptr .align 1 _Z13QuarticSolveriPKfS0_S0_S0_S0_S0_S0_S0_PfS1_S1_S1_S1_S1_S1__param_6,
	.param .u64 .ptr .align 1 _Z13QuarticSolveriPKfS0_S0_S0_S0_S0_S0_S0_PfS1_S1_S1_S1_S1_S1__param_7,
	.param .u64 .ptr .align 1 _Z13QuarticSolveriPKfS0_S0_S0_S0_S0_S0_S0_PfS1_S1_S1_S1_S1_S1__param_8,
	.param .u64 .ptr .align 1 _Z13QuarticSolveriPKfS0_S0_S0_S0_S0_S0_S0_PfS1_S1_S1_S1_S1_S1__param_9,
	.param .u64 .ptr .align 1 _Z13QuarticSolveriPKfS0_S0_S0_S0_S0_S0_S0_PfS1_S1_S1_S1_S1_S1__param_10,
	.param .u64 .ptr .align 1 _Z13QuarticSolveriPKfS0_S0_S0_S0_S0_S0_S0_PfS1_S1_S1_S1_S1_S1__param_11,
	.param .u64 .ptr .align 1 _Z13QuarticSolveriPKfS0_S0_S0_S0_S0_S0_S0_PfS1_S1_S1_S1_S1_S1__param_12,
	.param .u64 .ptr .align 1 _Z13QuarticSolveriPKfS0_S0_S0_S0_S0_S0_S0_PfS1_S1_S1_S1_S1_S1__param_13,
	.param .u64 .ptr .align 1 _Z13QuarticSolveriPKfS0_S0_S0_S0_S0_S0_S0_PfS1_S1_S1_S1_S1_S1__param_14,
	.param .u64 .ptr .align 1 _Z13QuarticSolveriPKfS0_S0_S0_S0_S0_S0_S0_PfS1_S1_S1_S1_S1_S1__param_15
)
{
	.local .align 4 .b8 	__local_depot1[28];
	.reg .b64 	%SP;
	.reg .b64 	%SPL;
	.reg .pred 	%p<38>;
	.reg .b32 	%r<127>;
	.reg .b32 	%f<194>;
	.reg .b64 	%rd<116>;
	.reg .b64 	%fd<7>;

	mov.u64 	%SPL, __local_depot1;
	ld.param.u32 	%r44, [_Z13QuarticSolveriPKfS0_S0_S0_S0_S0_S0_S0_PfS1_S1_S1_S1_S1_S1__param_0];
	ld.param.u64 	%rd34, [_Z13QuarticSolveriPKfS0_S0_S0_S0_S0_S0_S0_PfS1_S1_S1_S1_S1_S1__param_2];
	ld.param.u64 	%rd35, [_Z13QuarticSolveriPKfS0_S0_S0_S0_S0_S0_S0_PfS1_S1_S1_S1_S1_S1__param_3];
	ld.param.u64 	%rd36, [_Z13QuarticSolveriPKfS0_S0_S0_S0_S0_S0_S0_PfS1_S1_S1_S1_S1_S1__param_4];
	ld.param.u64 	%rd42, [_Z13QuarticSolveriPKfS0_S0_S0_S0_S0_S0_S0_PfS1_S1_S1_S1_S1_S1__param_5];
	ld.param.u64 	%rd37, [_Z13QuarticSolveriPKfS0_S0_S0_S0_S0_S0_S0_PfS1_S1_S1_S1_S1_S1__param_6];
	ld.param.u64 	%rd43, [_Z13QuarticSolveriPKfS0_S0_S0_S0_S0_S0_S0_PfS1_S1_S1_S1_S1_S1__param_7];
	ld.param.u64 	%rd38, [_Z13QuarticSolveriPKfS0_S0_S0_S0_S0_S0_S0_PfS1_S1_S1_S1_S1_S1__param_8];
	ld.param.u64 	%rd39, [_Z13QuarticSolveriPKfS0_S0_S0_S0_S0_S0_S0_PfS1_S1_S1_S1_S1_S1__param_9];
	ld.param.u64 	%rd40, [_Z13QuarticSolveriPKfS0_S0_S0_S0_S0_S0_S0_PfS1_S1_S1_S1_S1_S1__param_10];
	ld.param.u64 	%rd44, [_Z13QuarticSolveriPKfS0_S0_S0_S0_S0_S0_S0_PfS1_S1_S1_S1_S1_S1__param_11];
	ld.param.u64 	%rd45, [_Z13QuarticSolveriPKfS0_S0_S0_S0_S0_S0_S0_PfS1_S1_S1_S1_S1_S1__param_12];
	ld.param.u64 	%rd46, [_Z13QuarticSolveriPKfS0_S0_S0_S0_S0_S0_S0_PfS1_S1_S1_S1_S1_S1__param_13];
	ld.param.u64 	%rd41, [_Z13QuarticSolveriPKfS0_S0_S0_S0_S0_S0_S0_PfS1_S1_S1_S1_S1_S1__param_14];
	ld.param.u64 	%rd47, [_Z13QuarticSolveriPKfS0_S0_S0_S0_S0_S0_S0_PfS1_S1_S1_S1_S1_S1__param_15];
	cvta.to.global.u64 	%rd1, %rd47;
	cvta.to.global.u64 	%rd2, %rd46;
	cvta.to.global.u64 	%rd3, %rd45;
	cvta.to.global.u64 	%rd4, %rd44;
	cvta.to.global.u64 	%rd5, %rd42;
	cvta.to.global.u64 	%rd6, %rd43;
	add.u64 	%rd7, %SPL, 0;
	mov.u32 	%r45, %ctaid.x;
	mov.u32 	%r46, %ntid.x;
	mov.u32 	%r47, %tid.x;
	mad.lo.s32 	%r1, %r45, %r46, %r47;
	setp.ge.s32 	%p1, %r1, %r44;
	@%p1 bra 	$L__BB1_34;
	cvta.to.global.u64 	%rd49, %rd38;
	mul.wide.s32 	%rd50, %r1, 4;
	add.s64 	%rd51, %rd49, %rd50;
	ld.global.f32 	%f1, [%rd51];
	setp.gtu.f32 	%p2, %f1, 0f3727C5AC;
	@%p2 bra 	$L__BB1_33;
	mul.wide.s32 	%rd52, %r1, 4;
	add.s64 	%rd53, %rd6, %rd52;
	ld.global.f32 	%f31, [%rd53];
	cvta.to.global.u64 	%rd54, %rd37;
	add.s64 	%rd55, %rd54, %rd52;
	ld.global.f32 	%f32, [%rd55];
	mul.f32 	%f33, %f32, %f32;
	neg.f32 	%f34, %f32;
	mul.f32 	%f35, %f33, %f34;
	sqrt.rn.f32 	%f36, %f35;
	div.rn.f32 	%f37, %f31, %f36;
	abs.f32 	%f38, %f37;
	fma.rn.f32 	%f39, %f38, 0fBF000000, 0f3F000000;
	rsqrt.approx.ftz.f32 	%f40, %f39;
	mul.f32 	%f41, %f40, %f39;
	mul.f32 	%f42, %f40, 0fBF000000;
	fma.rn.f32 	%f43, %f41, %f42, 0f3F000000;
	fma.rn.f32 	%f44, %f41, %f43, %f41;
	setp.eq.f32 	%p3, %f38, 0f3F800000;
	selp.f32 	%f45, 0f00000000, %f44, %p3;
	setp.gt.f32 	%p4, %f38, 0f3F0F5C29;
	selp.f32 	%f46, %f45, %f38, %p4;
	copysign.f32 	%f47, %f37, %f46;
	mul.f32 	%f48, %f47, %f47;
	fma.rn.f32 	%f49, %f48, 0f3D10ECEF, 0f3C8B1ABB;
	fma.rn.f32 	%f50, %f49, %f48, 0f3CFC028C;
	fma.rn.f32 	%f51, %f50, %f48, 0f3D372139;
	fma.rn.f32 	%f52, %f51, %f48, 0f3D9993DB;
	fma.rn.f32 	%f53, %f52, %f48, 0f3E2AAAC6;
	mul.f32 	%f54, %f48, %f53;
	fma.rn.f32 	%f55, %f54, %f47, %f47;
	neg.f32 	%f56, %f55;
	selp.f32 	%f57, %f55, %f56, %p4;
	fma.rn.f32 	%f58, 0f3F6EE581, 0f3FD774EB, %f57;
	setp.gt.f32 	%p5, %f37, 0f3F0F5C29;
	selp.f32 	%f59, %f55, %f58, %p5;
	add.f32 	%f60, %f59, %f59;
	selp.f32 	%f2, %f60, %f59, %p4;
	cvta.to.global.u64 	%rd56, %rd39;
	add.s64 	%rd57, %rd56, %rd52;
	st.global.f32 	[%rd57], %f2;
	sqrt.rn.f32 	%f61, %f34;
	add.f32 	%f3, %f61, %f61;
	cvta.to.global.u64 	%rd58, %rd40;
	add.s64 	%rd59, %rd58, %rd52;
	st.global.f32 	[%rd59], %f3;
	div.rn.f32 	%f4, %f2, 0f40400000;
	mul.f32 	%f62, %f4, 0f3F22F983;
	cvt.rni.s32.f32 	%r118, %f62;
	cvt.rn.f32.s32 	%f63, %r118;
	fma.rn.f32 	%f64, %f63, 0fBFC90FDA, %f4;
	fma.rn.f32 	%f65, %f63, 0fB3A22168, %f64;
	fma.rn.f32 	%f186, %f63, 0fA7C234C5, %f65;
	abs.f32 	%f6, %f4;
	setp.ltu.f32 	%p6, %f6, 0f47CE4780;
	@%p6 bra 	$L__BB1_10;
	setp.neu.f32 	%p7, %f6, 0f7F800000;
	@%p7 bra 	$L__BB1_5;
	mov.f32 	%f68, 0f00000000;
	mul.rn.f32 	%f186, %f4, %f68;
	mov.b32 	%r118, 0;
	bra.uni 	$L__BB1_10;
$L__BB1_5:
	mov.b32 	%r3, %f4;
	shl.b32 	%r49, %r3, 8;
	or.b32  	%r4, %r49, -2147483648;
	mov.b64 	%rd109, 0;
	mov.b32 	%r115, 0;
	mov.u64 	%rd107, __cudart_i2opi_f;
	mov.u64 	%rd108, %rd7;
$L__BB1_6:
	.pragma "nounroll";
	ld.global.nc.u32 	%r50, [%rd107];
	mad.wide.u32 	%rd62, %r50, %r4, %rd109;
	shr.u64 	%rd109, %rd62, 32;
	st.local.u32 	[%rd108], %rd62;
	add.s32 	%r115, %r115, 1;
	add.s64 	%rd108, %rd108, 4;
	add.s64 	%rd107, %rd107, 4;
	setp.ne.s32 	%p8, %r115, 6;
	@%p8 bra 	$L__BB1_6;
	shr.u32 	%r51, %r3, 23;
	st.local.u32 	[%rd7+24], %rd109;
	and.b32  	%r7, %r51, 31;
	and.b32  	%r52, %r51, 224;
	add.s32 	%r53, %r52, -128;
	shr.u32 	%r54, %r53, 5;
	mul.wide.u32 	%rd63, %r54, 4;
	sub.s64 	%rd14, %rd7, %rd63;
	ld.local.u32 	%r116, [%rd14+24];
	ld.local.u32 	%r117, [%rd14+20];
	setp.eq.s32 	%p9, %r7, 0;
	@%p9 bra 	$L__BB1_9;
	shf.l.wrap.b32 	%r116, %r117, %r116, %r7;
	ld.local.u32 	%r55, [%rd14+16];
	shf.l.wrap.b32 	%r117, %r55, %r117, %r7;
$L__BB1_9:
	shr.u32 	%r56, %r116, 30;
	shf.l.wrap.b32 	%r57, %r117, %r116, 2;
	shl.b32 	%r58, %r117, 2;
	shr.u32 	%r59, %r57, 31;
	add.s32 	%r60, %r59, %r56;
	neg.s32 	%r61, %r60;
	setp.lt.s32 	%p10, %r3, 0;
	selp.b32 	%r118, %r61, %r60, %p10;
	xor.b32  	%r62, %r57, %r3;
	shr.s32 	%r63, %r57, 31;
	xor.b32  	%r64, %r63, %r57;
	xor.b32  	%r65, %r63, %r58;
	cvt.u64.u32 	%rd64, %r64;
	shl.b64 	%rd65, %rd64, 32;
	cvt.u64.u32 	%rd66, %r65;
	or.b64  	%rd67, %rd65, %rd66;
	cvt.rn.f64.s64 	%fd1, %rd67;
	mul.f64 	%fd2, %fd1, 0d3BF921FB54442D19;
	cvt.rn.f32.f64 	%f66, %fd2;
	neg.f32 	%f67, %f66;
	setp.lt.s32 	%p11, %r62, 0;
	selp.f32 	%f186, %f67, %f66, %p11;
$L__BB1_10:
	add.s32 	%r67, %r118, 1;
	mul.rn.f32 	%f69, %f186, %f186;
	and.b32  	%r68, %r118, 1;
	setp.eq.b32 	%p12, %r68, 1;
	selp.f32 	%f70, %f186, 0f3F800000, %p12;
	fma.rn.f32 	%f71, %f69, %f70, 0f00000000;
	fma.rn.f32 	%f72, %f69, 0f37CBAC00, 0fBAB607ED;
	selp.f32 	%f73, 0fB94D4153, %f72, %p12;
	selp.f32 	%f74, 0f3C0885E4, 0f3D2AAABB, %p12;
	fma.rn.f32 	%f75, %f73, %f69, %f74;
	selp.f32 	%f76, 0fBE2AAAA8, 0fBEFFFFFF, %p12;
	fma.rn.f32 	%f77, %f75, %f69, %f76;
	fma.rn.f32 	%f78, %f77, %f71, %f70;
	and.b32  	%r69, %r67, 2;
	setp.eq.s32 	%p13, %r69, 0;
	mov.f32 	%f79, 0f00000000;
	sub.f32 	%f80, %f79, %f78;
	selp.f32 	%f81, %f78, %f80, %p13;
	mul.f32 	%f82, %f3, %f81;
	mul.wide.s32 	%rd68, %r1, 4;
	add.s64 	%rd69, %rd5, %rd68;
	ld.global.f32 	%f83, [%rd69];
	div.rn.f32 	%f10, %f83, 0f40400000;
	sub.f32 	%f11, %f82, %f10;
	add.s64 	%rd15, %rd4, %rd68;
	st.global.f32 	[%rd15], %f11;
	add.f32 	%f84, %f2, 0f40C90FDB;
	div.rn.f32 	%f12, %f84, 0f40400000;
	mul.f32 	%f85, %f12, 0f3F22F983;
	cvt.rni.s32.f32 	%r122, %f85;
	cvt.rn.f32.s32 	%f86, %r122;
	fma.rn.f32 	%f87, %f86, 0fBFC90FDA, %f12;
	fma.rn.f32 	%f88, %f86, 0fB3A22168, %f87;
	fma.rn.f32 	%f187, %f86, 0fA7C234C5, %f88;
	abs.f32 	%f14, %f12;
	setp.ltu.f32 	%p14, %f14, 0f47CE4780;
	@%p14 bra 	$L__BB1_18;
	setp.neu.f32 	%p15, %f14, 0f7F800000;
	@%p15 bra 	$L__BB1_13;
	mov.f32 	%f91, 0f00000000;
	mul.rn.f32 	%f187, %f12, %f91;
	mov.b32 	%r122, 0;
	bra.uni 	$L__BB1_18;
$L__BB1_13:
	mov.b32 	%r17, %f12;
	shl.b32 	%r71, %r17, 8;
	or.b32  	%r18, %r71, -2147483648;
	mov.b64 	%rd112, 0;
	mov.b32 	%r119, 0;
	mov.u64 	%rd110, __cudart_i2opi_f;
	mov.u64 	%rd111, %rd7;
$L__BB1_14:
	.pragma "nounroll";
	ld.global.nc.u32 	%r72, [%rd110];
	mad.wide.u32 	%rd72, %r72, %r18, %rd112;
	shr.u64 	%rd112, %rd72, 32;
	st.local.u32 	[%rd111], %rd72;
	add.s32 	%r119, %r119, 1;
	add.s64 	%rd111, %rd111, 4;
	add.s64 	%rd110, %rd110, 4;
	setp.ne.s32 	%p16, %r119, 6;
	@%p16 bra 	$L__BB1_14;
	shr.u32 	%r73, %r17, 23;
	st.local.u32 	[%rd7+24], %rd112;
	and.b32  	%r21, %r73, 31;
	and.b32  	%r74, %r73, 224;
	add.s32 	%r75, %r74, -128;
	shr.u32 	%r76, %r75, 5;
	mul.wide.u32 	%rd73, %r76, 4;
	sub.s64 	%rd22, %rd7, %rd73;
	ld.local.u32 	%r120, [%rd22+24];
	ld.local.u32 	%r121, [%rd22+20];
	setp.eq.s32 	%p17, %r21, 0;
	@%p17 bra 	$L__BB1_17;
	shf.l.wrap.b32 	%r120, %r121, %r120, %r21;
	ld.local.u32 	%r77, [%rd22+16];
	shf.l.wrap.b32 	%r121, %r77, %r121, %r21;
$L__BB1_17:
	shr.u32 	%r78, %r120, 30;
	shf.l.wrap.b32 	%r79, %r121, %r120, 2;
	shl.b32 	%r80, %r121, 2;
	shr.u32 	%r81, %r79, 31;
	add.s32 	%r82, %r81, %r78;
	neg.s32 	%r83, %r82;
	setp.lt.s32 	%p18, %r17, 0;
	selp.b32 	%r122, %r83, %r82, %p18;
	xor.b32  	%r84, %r79, %r17;
	shr.s32 	%r85, %r79, 31;
	xor.b32  	%r86, %r85, %r79;
	xor.b32  	%r87, %r85, %r80;
	cvt.u64.u32 	%rd74, %r86;
	shl.b64 	%rd75, %rd74, 32;
	cvt.u64.u32 	%rd76, %r87;
	or.b64  	%rd77, %rd75, %rd76;
	cvt.rn.f64.s64 	%fd3, %rd77;
	mul.f64 	%fd4, %fd3, 0d3BF921FB54442D19;
	cvt.rn.f32.f64 	%f89, %fd4;
	neg.f32 	%f90, %f89;
	setp.lt.s32 	%p19, %r84, 0;
	selp.f32 	%f187, %f90, %f89, %p19;
$L__BB1_18:
	add.s32 	%r89, %r122, 1;
	mul.rn.f32 	%f92, %f187, %f187;
	and.b32  	%r90, %r122, 1;
	setp.eq.b32 	%p20, %r90, 1;
	selp.f32 	%f93, %f187, 0f3F800000, %p20;
	fma.rn.f32 	%f94, %f92, %f93, 0f00000000;
	fma.rn.f32 	%f95, %f92, 0f37CBAC00, 0fBAB607ED;
	selp.f32 	%f96, 0fB94D4153, %f95, %p20;
	selp.f32 	%f97, 0f3C0885E4, 0f3D2AAABB, %p20;
	fma.rn.f32 	%f98, %f96, %f92, %f97;
	selp.f32 	%f99, 0fBE2AAAA8, 0fBEFFFFFF, %p20;
	fma.rn.f32 	%f100, %f98, %f92, %f99;
	fma.rn.f32 	%f101, %f100, %f94, %f93;
	and.b32  	%r91, %r89, 2;
	setp.eq.s32 	%p21, %r91, 0;
	mov.f32 	%f102, 0f00000000;
	sub.f32 	%f103, %f102, %f101;
	selp.f32 	%f104, %f101, %f103, %p21;
	mul.f32 	%f105, %f3, %f104;
	sub.f32 	%f192, %f105, %f10;
	mul.wide.s32 	%rd78, %r1, 4;
	add.s64 	%rd23, %rd3, %rd78;
	st.global.f32 	[%rd23], %f192;
	add.f32 	%f106, %f2, 0f41490FDB;
	div.rn.f32 	%f19, %f106, 0f40400000;
	mul.f32 	%f107, %f19, 0f3F22F983;
	cvt.rni.s32.f32 	%r126, %f107;
	cvt.rn.f32.s32 	%f108, %r126;
	fma.rn.f32 	%f109, %f108, 0fBFC90FDA, %f19;
	fma.rn.f32 	%f110, %f108, 0fB3A22168, %f109;
	fma.rn.f32 	%f188, %f108, 0fA7C234C5, %f110;
	abs.f32 	%f21, %f19;
	setp.ltu.f32 	%p22, %f21, 0f47CE4780;
	@%p22 bra 	$L__BB1_26;
	setp.neu.f32 	%p23, %f21, 0f7F800000;
	@%p23 bra 	$L__BB1_21;
	mov.f32 	%f113, 0f00000000;
	mul.rn.f32 	%f188, %f19, %f113;
	mov.b32 	%r126, 0;
	bra.uni 	$L__BB1_26;
$L__BB1_21:
	mov.b32 	%r31, %f19;
	shl.b32 	%r93, %r31, 8;
	or.b32  	%r32, %r93, -2147483648;
	mov.b64 	%rd115, 0;
	mov.b32 	%r123, 0;
	mov.u64 	%rd113, __cudart_i2opi_f;
	mov.u64 	%rd114, %rd7;
$L__BB1_22:
	.pragma "nounroll";
	ld.global.nc.u32 	%r94, [%rd113];
	mad.wide.u32 	%rd81, %r94, %r32, %rd115;
	shr.u64 	%rd115, %rd81, 32;
	st.local.u32 	[%rd114], %rd81;
	add.s32 	%r123, %r123, 1;
	add.s64 	%rd114, %rd114, 4;
	add.s64 	%rd113, %rd113, 4;
	setp.ne.s32 	%p24, %r123, 6;
	@%p24 bra 	$L__BB1_22;
	shr.u32 	%r95, %r31, 23;
	st.local.u32 	[%rd7+24], %rd115;
	and.b32  	%r35, %r95, 31;
	and.b32  	%r96, %r95, 224;
	add.s32 	%r97, %r96, -128;
	shr.u32 	%r98, %r97, 5;
	mul.wide.u32 	%rd82, %r98, 4;
	sub.s64 	%rd30, %rd7, %rd82;
	ld.local.u32 	%r124, [%rd30+24];
	ld.local.u32 	%r125, [%rd30+20];
	setp.eq.s32 	%p25, %r35, 0;
	@%p25 bra 	$L__BB1_25;
	shf.l.wrap.b32 	%r124, %r125, %r124, %r35;
	ld.local.u32 	%r99, [%rd30+16];
	shf.l.wrap.b32 	%r125, %r99, %r125, %r35;
$L__BB1_25:
	shr.u32 	%r100, %r124, 30;
	shf.l.wrap.b32 	%r101, %r125, %r124, 2;
	shl.b32 	%r102, %r125, 2;
	shr.u32 	%r103, %r101, 31;
	add.s32 	%r104, %r103, %r100;
	neg.s32 	%r105, %r104;
	setp.lt.s32 	%p26, %r31, 0;
	selp.b32 	%r126, %r105, %r104, %p26;
	xor.b32  	%r106, %r101, %r31;
	shr.s32 	%r107, %r101, 31;
	xor.b32  	%r108, %r107, %r101;
	xor.b32  	%r109, %r107, %r102;
	cvt.u64.u32 	%rd83, %r108;
	shl.b64 	%rd84, %rd83, 32;
	cvt.u64.u32 	%rd85, %r109;
	or.b64  	%rd86, %rd84, %rd85;
	cvt.rn.f64.s64 	%fd5, %rd86;
	mul.f64 	%fd6, %fd5, 0d3BF921FB54442D19;
	cvt.rn.f32.f64 	%f111, %fd6;
	neg.f32 	%f112, %f111;
	setp.lt.s32 	%p27, %r106, 0;
	selp.f32 	%f188, %f112, %f111, %p27;
$L__BB1_26:
	add.s32 	%r111, %r126, 1;
	mul.rn.f32 	%f114, %f188, %f188;
	and.b32  	%r112, %r126, 1;
	setp.eq.b32 	%p28, %r112, 1;
	selp.f32 	%f115, %f188, 0f3F800000, %p28;
	fma.rn.f32 	%f116, %f114, %f115, 0f00000000;
	fma.rn.f32 	%f117, %f114, 0f37CBAC00, 0fBAB607ED;
	selp.f32 	%f118, 0fB94D4153, %f117, %p28;
	selp.f32 	%f119, 0f3C0885E4, 0f3D2AAABB, %p28;
	fma.rn.f32 	%f120, %f118, %f114, %f119;
	selp.f32 	%f121, 0fBE2AAAA8, 0fBEFFFFFF, %p28;
	fma.rn.f32 	%f122, %f120, %f114, %f121;
	fma.rn.f32 	%f123, %f122, %f116, %f115;
	and.b32  	%r113, %r111, 2;
	setp.eq.s32 	%p29, %r113, 0;
	mov.f32 	%f124, 0f00000000;
	sub.f32 	%f125, %f124, %f123;
	selp.f32 	%f126, %f123, %f125, %p29;
	mul.f32 	%f127, %f3, %f126;
	sub.f32 	%f25, %f127, %f10;
	mul.wide.s32 	%rd87, %r1, 4;
	add.s64 	%rd31, %rd2, %rd87;
	st.global.f32 	[%rd31], %f25;
	setp.geu.f32 	%p30, %f11, %f192;
	cvta.to.global.u64 	%rd88, %rd41;
	add.s64 	%rd32, %rd88, %rd87;
	mov.f32 	%f193, %f11;
	@%p30 bra 	$L__BB1_28;
	st.global.f32 	[%rd32], %f11;
	st.global.f32 	[%rd15], %f192;
	st.global.f32 	[%rd23], %f11;
	mov.f32 	%f193, %f192;
	mov.f32 	%f192, %f11;
$L__BB1_28:
	setp.geu.f32 	%p31, %f192, %f25;
	mov.f32 	%f191, %f25;
	@%p31 bra 	$L__BB1_30;
	st.global.f32 	[%rd32], %f192;
	st.global.f32 	[%rd23], %f25;
	st.global.f32 	[%rd31], %f192;
	mov.f32 	%f191, %f192;
	mov.f32 	%f192, %f25;
$L__BB1_30:
	setp.geu.f32 	%p32, %f193, %f192;
	@%p32 bra 	$L__BB1_32;
	st.global.f32 	[%rd32], %f193;
	st.global.f32 	[%rd15], %f192;
	st.global.f32 	[%rd23], %f193;
	mov.f32 	%f193, %f192;
$L__BB1_32:
	ld.param.u64 	%rd106, [_Z13QuarticSolveriPKfS0_S0_S0_S0_S0_S0_S0_PfS1_S1_S1_S1_S1_S1__param_1];
	cvta.to.global.u64 	%rd89, %rd106;
	add.s64 	%rd91, %rd89, %rd87;
	ld.global.f32 	%f128, [%rd91];
	mul.f32 	%f129, %f193, %f193;
	mul.f32 	%f130, %f193, %f129;
	mul.f32 	%f131, %f193, %f130;
	mul.f32 	%f132, %f191, %f191;
	mul.f32 	%f133, %f191, %f132;
	mul.f32 	%f134, %f191, %f133;
	sub.f32 	%f135, %f131, %f134;
	mul.f32 	%f136, %f128, %f135;
	cvta.to.global.u64 	%rd92, %rd34;
	add.s64 	%rd93, %rd92, %rd87;
	ld.global.f32 	%f137, [%rd93];
	sub.f32 	%f138, %f130, %f133;
	mul.f32 	%f139, %f137, %f138;
	div.rn.f32 	%f140, %f139, 0f40400000;
	fma.rn.f32 	%f141, %f136, 0f3E800000, %f140;
	cvta.to.global.u64 	%rd94, %rd35;
	add.s64 	%rd95, %rd94, %rd87;
	ld.global.f32 	%f142, [%rd95];
	sub.f32 	%f143, %f129, %f132;
	mul.f32 	%f144, %f142, %f143;
	fma.rn.f32 	%f145, %f144, 0f3F000000, %f141;
	cvta.to.global.u64 	%rd96, %rd36;
	add.s64 	%rd97, %rd96, %rd87;
	ld.global.f32 	%f146, [%rd97];
	sub.f32 	%f147, %f193, %f191;
	fma.rn.f32 	%f148, %f146, %f147, %f145;
	setp.gtu.f32 	%p33, %f148, 0f00000000;
	selp.f32 	%f149, %f191, %f193, %p33;
	add.s64 	%rd98, %rd1, %rd87;
	st.global.f32 	[%rd98], %f149;
	bra.uni 	$L__BB1_34;
$L__BB1_33:
	add.s64 	%rd100, %rd6, %rd50;
	ld.global.f32 	%f150, [%rd100];
	sqrt.rn.f32 	%f151, %f1;
	add.f32 	%f152, %f150, %f151;
	abs.f32 	%f153, %f152;
	lg2.approx.f32 	%f154, %f153;
	mul.f32 	%f155, %f154, 0fBF2AAAAB;
	ex2.approx.ftz.f32 	%f156, %f155;
	mul.f32 	%f157, %f153, %f156;
	neg.f32 	%f158, %f157;
	mul.f32 	%f159, %f156, %f158;
	fma.rn.f32 	%f160, %f157, %f159, 0f3F800000;
	mul.f32 	%f161, %f160, 0f3EAAAAAB;
	fma.rn.f32 	%f162, %f157, %f161, %f157;
	setp.lt.f32 	%p34, %f152, 0f00000000;
	neg.f32 	%f163, %f162;
	selp.f32 	%f164, %f163, %f162, %p34;
	add.f32 	%f165, %f152, %f152;
	setp.eq.f32 	%p35, %f165, %f152;
	selp.f32 	%f166, %f165, %f164, %p35;
	sub.f32 	%f167, %f150, %f151;
	abs.f32 	%f168, %f167;
	lg2.approx.f32 	%f169, %f168;
	mul.f32 	%f170, %f169, 0fBF2AAAAB;
	ex2.approx.ftz.f32 	%f171, %f170;
	mul.f32 	%f172, %f168, %f171;
	neg.f32 	%f173, %f172;
	mul.f32 	%f174, %f171, %f173;
	fma.rn.f32 	%f175, %f172, %f174, 0f3F800000;
	mul.f32 	%f176, %f175, 0f3EAAAAAB;
	fma.rn.f32 	%f177, %f172, %f176, %f172;
	setp.lt.f32 	%p36, %f167, 0f00000000;
	neg.f32 	%f178, %f177;
	selp.f32 	%f179, %f178, %f177, %p36;
	add.f32 	%f180, %f167, %f167;
	setp.eq.f32 	%p37, %f180, %f167;
	selp.f32 	%f181, %f180, %f179, %p37;
	add.f32 	%f182, %f166, %f181;
	add.s64 	%rd101, %rd5, %rd50;
	ld.global.f32 	%f183, [%rd101];
	div.rn.f32 	%f184, %f183, 0fC0400000;
	add.f32 	%f185, %f182, %f184;
	add.s64 	%rd102, %rd4, %rd50;
	st.global.f32 	[%rd102], %f185;
	add.s64 	%rd103, %rd3, %rd50;
	mov.b32 	%r114, 0;
	st.global.u32 	[%rd103], %r114;
	add.s64 	%rd104, %rd2, %rd50;
	st.global.u32 	[%rd104], %r114;
	add.s64 	%rd105, %rd1, %rd50;
	st.global.f32 	[%rd105], %f185;
$L__BB1_34:
	ret;

}


// ===== COMPILED SASS (sm_100) =====

	.target	sm_100

	.elftype	@"ET_EXEC"


//--------------------- .note.nv.tkinfo           --------------------------
	.section	.note.nv.tkinfo,"",@"SHT_NOTE"
	.sectionflags	@"SHF_NOTE_NV_TKINFO"
	.tkinfo
        /*0018*/ 	.word	0x00000002
        /*0030*/ 	.string	""
        /*0030*/ 	.string	"ptxas"
        /*0030*/ 	.string	"Cuda compilation tools, release 13.0, V13.0.88"
        /*0030*/ 	.string	"Build cuda_13.0.r13.0/compiler.36424714_0"
        /*0030*/ 	.string	"-arch sm_100 -m 64 "



//--------------------- .note.nv.cuinfo           --------------------------
	.section	.note.nv.cuinfo,"",@"SHT_NOTE"
	.sectionflags	@"SHF_NOTE_NV_CUINFO"
        /*0018*/ 	.short	0x0002
        /*001a*/ 	.short	0x0064
        /*001c*/ 	.short	0x0082
	.zero		2


//--------------------- .nv.info                  --------------------------
	.section	.nv.info,"",@"SHT_CUDA_INFO"
	.align	4


	//----- nvinfo : EIATTR_REGCOUNT
	.align		4
        /*0000*/ 	.byte	0x04, 0x2f
        /*0002*/ 	.short	(.L_2 - .L_1)
	.align		4
.L_1:
        /*0004*/ 	.word	index@(_Z5QRdeliPKfS0_S0_S0_PfS1_S1_S1_S1_S1_S1_S1_)
        /*0008*/ 	.word	0x00000017


	//----- nvinfo : EIATTR_FRAME_SIZE
	.align		4
.L_2:
        /*000c*/ 	.byte	0x04, 0x11
        /*000e*/ 	.short	(.L_4 - .L_3)
	.align		4
.L_3:
        /*0010*/ 	.word	index@($__internal_2_$__cuda_sm3x_div_rn_noftz_f32_slowpath)
        /*0014*/ 	.word	0x00000000


	//----- nvinfo : EIATTR_FRAME_SIZE
	.align		4
.L_4:
        /*0018*/ 	.byte	0x04, 0x11
        /*001a*/ 	.short	(.L_6 - .L_5)
	.align		4
.L_5:
        /*001c*/ 	.word	index@(_Z5QRdeliPKfS0_S0_S0_PfS1_S1_S1_S1_S1_S1_S1_)
        /*0020*/ 	.word	0x00000000


	//----- nvinfo : EIATTR_REGCOUNT
	.align		4
.L_6:
        /*0024*/ 	.byte	0x04, 0x2f
        /*0026*/ 	.short	(.L_8 - .L_7)
	.align		4
.L_7:
        /*0028*/ 	.word	index@(_Z13QuarticSolveriPKfS0_S0_S0_S0_S0_S0_S0_PfS1_S1_S1_S1_S1_S1_)
        /*002c*/ 	.word	0x00000018


	//----- nvinfo : EIATTR_FRAME_SIZE
	.align		4
.L_8:
        /*0030*/ 	.byte	0x04, 0x11
        /*0032*/ 	.short	(.L_10 - .L_9)
	.align		4
.L_9:
        /*0034*/ 	.word	index@($__internal_1_$__cuda_sm3x_div_rn_noftz_f32_slowpath)
        /*0038*/ 	.word	0x00000020


	//----- nvinfo : EIATTR_FRAME_SIZE
	.align		4
.L_10:
        /*003c*/ 	.byte	0x04, 0x11
        /*003e*/ 	.short	(.L_12 - .L_11)
	.align		4
.L_11:
        /*0040*/ 	.word	index@($__internal_0_$__cuda_sm20_sqrt_rn_f32_slowpath)
        /*0044*/ 	.word	0x00000020


	//----- nvinfo : EIATTR_FRAME_SIZE
	.align		4
.L_12:
        /*0048*/ 	.byte	0x04, 0x11
        /*004a*/ 	.short	(.L_14 - .L_13)
	.align		4
.L_13:
        /*004c*/ 	.word	index@(_Z13QuarticSolveriPKfS0_S0_S0_S0_S0_S0_S0_PfS1_S1_S1_S1_S1_S1_)
        /*0050*/ 	.word	0x00000020


	//----- nvinfo : EIATTR_MIN_STACK_SIZE
	.align		4
.L_14:
        /*0054*/ 	.byte	0x04, 0x12
        /*0056*/ 	.short	(.L_16 - .L_15)
	.align		4
.L_15:
        /*0058*/ 	.word	index@(_Z13QuarticSolveriPKfS0_S0_S0_S0_S0_S0_S0_PfS1_S1_S1_S1_S1_S1_)
        /*005c*/ 	.word	0x00000020


	//----- nvinfo : EIATTR_MIN_STACK_SIZE
	.align		4
.L_16:
        /*0060*/ 	.byte	0x04, 0x12
        /*0062*/ 	.short	(.L_18 - .L_17)
	.align		4
.L_17:
        /*0064*/ 	.word	index@(_Z5QRdeliPKfS0_S0_S0_PfS1_S1_S1_S1_S1_S1_S1_)
        /*0068*/ 	.word	0x00000000
.L_18:


//--------------------- .nv.compat                --------------------------
	.section	.nv.compat,"",@"SHT_CUDA_COMPAT_INFO"
	.align	4
        /*0000*/ 	.byte	0x02, 0x09, 0x00, 0x00, 0x02, 0x02, 0x01, 0x00, 0x02, 0x05, 0x05, 0x00, 0x03, 0x07, 0x01, 0x01
        /*0010*/ 	.byte	0x02, 0x03, 0x00, 0x00, 0x02, 0x06, 0x01, 0x00, 0x04, 0x0b, 0x08, 0x00, 0x01, 0x00, 0x00, 0x00
        /*0020*/ 	.byte	0x00, 0x00, 0x00, 0x00


//--------------------- .nv.info._Z13QuarticSolveriPKfS0_S0_S0_S0_S0_S0_S0_PfS1_S1_S1_S1_S1_S1_ --------------------------
	.section	.nv.info._Z13QuarticSolveriPKfS0_S0_S0_S0_S0_S0_S0_PfS1_S1_S1_S1_S1_S1_,"",@"SHT_CUDA_INFO"
	.sectionflags	@""
	.align	4


	//----- nvinfo : EIATTR_CUDA_API_VERSION
	.align		4
        /*0000*/ 	.byte	0x04, 0x37
        /*0002*/ 	.short	(.L_20 - .L_19)
.L_19:
        /*0004*/ 	.word	0x00000082


	//----- nvinfo : EIATTR_KPARAM_INFO
	.align		4
.L_20:
        /*0008*/ 	.byte	0x04, 0x17
        /*000a*/ 	.short	(.L_22 - .L_21)
.L_21:
        /*000c*/ 	.word	0x00000000
        /*0010*/ 	.short	0x000f
        /*0012*/ 	.short	0x0078
        /*0014*/ 	.byte	0x00, 0xf5, 0x21, 0x00


	//----- nvinfo : EIATTR_KPARAM_INFO
	.align		4
.L_22:
        /*0018*/ 	.byte	0x04, 0x17
        /*001a*/ 	.short	(.L_24 - .L_23)
.L_23:
        /*001c*/ 	.word	0x00000000
        /*0020*/ 	.short	0x000e
        /*0022*/ 	.short	0x0070
        /*0024*/ 	.byte	0x00, 0xf5, 0x21, 0x00


	//----- nvinfo : EIATTR_KPARAM_INFO
	.align		4
.L_24:
        /*0028*/ 	.byte	0x04, 0x17
        /*002a*/ 	.short	(.L_26 - .L_25)
.L_25:
        /*002c*/ 	.word	0x00000000
        /*0030*/ 	.short	0x000d
        /*0032*/ 	.short	0x0068
        /*0034*/ 	.byte	0x00, 0xf5, 0x21, 0x00


	//----- nvinfo : EIATTR_KPARAM_INFO
	.align		4
.L_26:
        /*0038*/ 	.byte	0x04, 0x17
        /*003a*/ 	.short	(.L_28 - .L_27)
.L_27:
        /*003c*/ 	.word	0x00000000
        /*0040*/ 	.short	0x000c
        /*0042*/ 	.short	0x0060
        /*0044*/ 	.byte	0x00, 0xf5, 0x21, 0x00


	//----- nvinfo : EIATTR_KPARAM_INFO
	.align		4
.L_28:
        /*0048*/ 	.byte	0x04, 0x17
        /*004a*/ 	.short	(.L_30 - .L_29)
.L_29:
        /*004c*/ 	.word	0x00000000
        /*0050*/ 	.short	0x000b
        /*0052*/ 	.short	0x0058
        /*0054*/ 	.byte	0x00, 0xf5, 0x21, 0x00


	//----- nvinfo : EIATTR_KPARAM_INFO
	.align		4
.L_30:
        /*0058*/ 	.byte	0x04, 0x17
        /*005a*/ 	.short	(.L_32 - .L_31)
.L_31:
        /*005c*/ 	.word	0x00000000
        /*0060*/ 	.short	0x000a
        /*0062*/ 	.short	0x0050
        /*0064*/ 	.byte	0x00, 0xf5, 0x21, 0x00


	//----- nvinfo : EIATTR_KPARAM_INFO
	.align		4
.L_32:
        /*0068*/ 	.byte	0x04, 0x17
        /*006a*/ 	.short	(.L_34 - .L_33)
.L_33:
        /*006c*/ 	.word	0x00000000
        /*0070*/ 	.short	0x0009
        /*0072*/ 	.short	0x0048
        /*0074*/ 	.byte	0x00, 0xf5, 0x21, 0x00


	//----- nvinfo : EIATTR_KPARAM_INFO
	.align		4
.L_34:
        /*0078*/ 	.byte	0x04, 0x17
        /*007a*/ 	.short	(.L_36 - .L_35)
.L_35:
        /*007c*/ 	.word	0x00000000
        /*0080*/ 	.short	0x0008
        /*0082*/ 	.short	0x0040
        /*0084*/ 	.byte	0x00, 0xf5, 0x21, 0x00


	//----- nvinfo : EIATTR_KPARAM_INFO
	.align		4
.L_36:
        /*0088*/ 	.byte	0x04, 0x17
        /*008a*/ 	.short	(.L_38 - .L_37)
.L_37:
        /*008c*/ 	.word	0x00000000
        /*0090*/ 	.short	0x0007
        /*0092*/ 	.short	0x0038
        /*0094*/ 	.byte	0x00, 0xf5, 0x21, 0x00


	//----- nvinfo : EIATTR_KPARAM_INFO
	.align		4
.L_38:
        /*0098*/ 	.byte	0x04, 0x17
        /*009a*/ 	.short	(.L_40 - .L_39)
.L_39:
        /*009c*/ 	.word	0x00000000
        /*00a0*/ 	.short	0x0006
        /*00a2*/ 	.short	0x0030
        /*00a4*/ 	.byte	0x00, 0xf5, 0x21, 0x00


	//----- nvinfo : EIATTR_KPARAM_INFO
	.align		4
.L_40:
        /*00a8*/ 	.byte	0x04, 0x17
        /*00aa*/ 	.short	(.L_42 - .L_41)
.L_41:
        /*00ac*/ 	.word	0x00000000
        /*00b0*/ 	.short	0x0005
        /*00b2*/ 	.short	0x0028
        /*00b4*/ 	.byte	0x00, 0xf5, 0x21, 0x00


	//----- nvinfo : EIATTR_KPARAM_INFO
	.align		4
.L_42:
        /*00b8*/ 	.byte	0x04, 0x17
        /*00ba*/ 	.short	(.L_44 - .L_43)
.L_43:
        /*00bc*/ 	.word	0x00000000
        /*00c0*/ 	.short	0x0004
        /*00c2*/ 	.short	0x0020
        /*00c4*/ 	.byte	0x00, 0xf5, 0x21, 0x00


	//----- nvinfo : EIATTR_KPARAM_INFO
	.align		4
.L_44:
        /*00c8*/ 	.byte	0x04, 0x17
        /*00ca*/ 	.short	(.L_46 - .L_45)
.L_45:
        /*00cc*/ 	.word	0x00000000
        /*00d0*/ 	.short	0x0003
        /*00d2*/ 	.short	0x0018
        /*00d4*/ 	.byte	0x00, 0xf5, 0x21, 0x00


	//----- nvinfo : EIATTR_KPARAM_INFO
	.align		4
.L_46:
        /*00d8*/ 	.byte	0x04, 0x17
        /*00da*/ 	.short	(.L_48 - .L_47)
.L_47:
        /*00dc*/ 	.word	0x00000000
        /*00e0*/ 	.short	0x0002
        /*00e2*/ 	.short	0x0010
        /*00e4*/ 	.byte	0x00, 0xf5, 0x21, 0x00


	//----- nvinfo : EIATTR_KPARAM_INFO
	.align		4
.L_48:
        /*00e8*/ 	.byte	0x04, 0x17
        /*00ea*/ 	.short	(.L_50 - .L_49)
.L_49:
        /*00ec*/ 	.word	0x00000000
        /*00f0*/ 	.short	0x0001
        /*00f2*/ 	.short	0x0008
        /*00f4*/ 	.byte	0x00, 0xf5, 0x21, 0x00


	//----- nvinfo : EIATTR_KPARAM_INFO
	.align		4
.L_50:
        /*00f8*/ 	.byte	0x04, 0x17
        /*00fa*/ 	.short	(.L_52 - .L_51)
.L_51:
        /*00fc*/ 	.word	0x00000000
        /*0100*/ 	.short	0x0000
        /*0102*/ 	.short	0x0000
        /*0104*/ 	.byte	0x00, 0xf0, 0x11, 0x00


	//----- nvinfo : EIATTR_SPARSE_MMA_MASK
	.align		4
.L_52:
        /*0108*/ 	.byte	0x03, 0x50
        /*010a*/ 	.short	0x0000


	//----- nvinfo : EIATTR_MAXREG_COUNT
	.align		4
        /*010c*/ 	.byte	0x03, 0x1b
        /*010e*/ 	.short	0x00ff


	//----- nvinfo : EIATTR_MERCURY_ISA_VERSION
	.align		4
        /*0110*/ 	.byte	0x03, 0x5f
        /*0112*/ 	.short	0x0101


	//----- nvinfo : EIATTR_VRC_CTA_INIT_COUNT
	.align		4
        /*0114*/ 	.byte	0x02, 0x4a
	.zero		1
	.zero		1


	//----- nvinfo : EIATTR_EXIT_INSTR_OFFSETS
	.align		4
        /*0118*/ 	.byte	0x04, 0x1c
        /*011a*/ 	.short	(.L_54 - .L_53)


	//   ....[0]....
.L_53:
        /*011c*/ 	.word	0x00000080


	//   ....[1]....
        /*0120*/ 	.word	0x00001f40


	//   ....[2]....
        /*0124*/ 	.word	0x000024a0


	//----- nvinfo : EIATTR_CRS_STACK_SIZE
	.align		4
.L_54:
        /*0128*/ 	.byte	0x04, 0x1e
        /*012a*/ 	.short	(.L_56 - .L_55)
.L_55:
        /*012c*/ 	.word	0x00000000


	//----- nvinfo : EIATTR_CBANK_PARAM_SIZE
	.align		4
.L_56:
        /*0130*/ 	.byte	0x03, 0x19
        /*0132*/ 	.short	0x0080


	//----- nvinfo : EIATTR_PARAM_CBANK
	.align		4
        /*0134*/ 	.byte	0x04, 0x0a
        /*0136*/ 	.short	(.L_58 - .L_57)
	.align		4
.L_57:
        /*0138*/ 	.word	index@(.nv.constant0._Z13QuarticSolveriPKfS0_S0_S0_S0_S0_S0_S0_PfS1_S1_S1_S1_S1_S1_)
        /*013c*/ 	.short	0x0380
        /*013e*/ 	.short	0x0080


	//----- nvinfo : EIATTR_SW_WAR
	.align		4
.L_58:
        /*0140*/ 	.byte	0x04, 0x36
        /*0142*/ 	.short	(.L_60 - .L_59)
.L_59:
        /*0144*/ 	.word	0x00000008
.L_60:


//--------------------- .nv.info._Z5QRdeliPKfS0_S0_S0_PfS1_S1_S1_S1_S1_S1_S1_ --------------------------
	.section	.nv.info._Z5QRdeliPKfS0_S0_S0_PfS1_S1_S1_S1_S1_S1_S1_,"",@"SHT_CUDA_INFO"
	.sectionflags	@""
	.align	4


	//----- nvinfo : EIATTR_CUDA_API_VERSION
	.align		4
        /*0000*/ 	.byte	0x04, 0x37
        /*0002*/ 	.short	(.L_62 - .L_61)
.L_61:
        /*0004*/ 	.word	0x00000082


	//----- nvinfo : EIATTR_KPARAM_INFO
	.align		4
.L_62:
        /*0008*/ 	.byte	0x04, 0x17
        /*000a*/ 	.short	(.L_64 - .L_63)
.L_63:
        /*000c*/ 	.word	0x00000000
        /*0010*/ 	.short	0x000c
        /*0012*/ 	.short	0x0060
        /*0014*/ 	.byte	0x00, 0xf5, 0x21, 0x00


	//----- nvinfo : EIATTR_KPARAM_INFO
	.align		4
.L_64:
        /*0018*/ 	.byte	0x04, 0x17
        /*001a*/ 	.short	(.L_66 - .L_65)
.L_65:
        /*001c*/ 	.word	0x00000000
        /*0020*/ 	.short	0x000b
        /*0022*/ 	.short	0x0058
        /*0024*/ 	.byte	0x00, 0xf5, 0x21, 0x00


	//----- nvinfo : EIATTR_KPARAM_INFO
	.align		4
.L_66:
        /*0028*/ 	.byte	0x04, 0x17
        /*002a*/ 	.short	(.L_68 - .L_67)
.L_67:
        /*002c*/ 	.word	0x00000000
        /*0030*/ 	.short	0x000a
        /*0032*/ 	.short	0x0050
        /*0034*/ 	.byte	0x00, 0xf5, 0x21, 0x00


	//----- nvinfo : EIATTR_KPARAM_INFO
	.align		4
.L_68:
        /*0038*/ 	.byte	0x04, 0x17
        /*003a*/ 	.short	(.L_70 - .L_69)
.L_69:
        /*003c*/ 	.word	0x00000000
        /*0040*/ 	.short	0x0009
        /*0042*/ 	.short	0x0048
        /*0044*/ 	.byte	0x00, 0xf5, 0x21, 0x00


	//----- nvinfo : EIATTR_KPARAM_INFO
	.align		4
.L_70:
        /*0048*/ 	.byte	0x04, 0x17
        /*004a*/ 	.short	(.L_72 - .L_71)
.L_71:
        /*004c*/ 	.word	0x00000000
        /*0050*/ 	.short	0x0008
        /*0052*/ 	.short	0x0040
        /*0054*/ 	.byte	0x00, 0xf5, 0x21, 0x00


	//----- nvinfo : EIATTR_KPARAM_INFO
	.align		4
.L_72:
        /*0058*/ 	.byte	0x04, 0x17
        /*005a*/ 	.short	(.L_74 - .L_73)
.L_73:
        /*005c*/ 	.word	0x00000000
        /*0060*/ 	.short	0x0007
        /*0062*/ 	.short	0x0038
        /*0064*/ 	.byte	0x00, 0xf5, 0x21, 0x00


	//----- nvinfo : EIATTR_KPARAM_INFO
	.align		4
.L_74:
        /*0068*/ 	.byte	0x04, 0x17
        /*006a*/ 	.short	(.L_76 - .L_75)
.L_75:
        /*006c*/ 	.word	0x00000000
        /*0070*/ 	.short	0x0006
        /*0072*/ 	.short	0x0030
        /*0074*/ 	.byte	0x00, 0xf5, 0x21, 0x00


	//----- nvinfo : EIATTR_KPARAM_INFO
	.align		4
.L_76:
        /*0078*/ 	.byte	0x04, 0x17
        /*007a*/ 	.short	(.L_78 - .L_77)
.L_77:
        /*007c*/ 	.word	0x00000000
        /*0080*/ 	.short	0x0005
        /*0082*/ 	.short	0x0028
        /*0084*/ 	.byte	0x00, 0xf5, 0x21, 0x00


	//----- nvinfo : EIATTR_KPARAM_INFO
	.align		4
.L_78:
        /*0088*/ 	.byte	0x04, 0x17
        /*008a*/ 	.short	(.L_80 - .L_79)
.L_79:
        /*008c*/ 	.word	0x00000000
        /*0090*/ 	.short	0x0004
        /*0092*/ 	.short	0x0020
        /*0094*/ 	.byte	0x00, 0xf5, 0x21, 0x00


	//----- nvinfo : EIATTR_KPARAM_INFO
	.align		4
.L_80:
        /*0098*/ 	.byte	0x04, 0x17
        /*009a*/ 	.short	(.L_82 - .L_81)
.L_81:
        /*009c*/ 	.word	0x00000000
        /*00a0*/ 	.short	0x0003
        /*00a2*/ 	.short	0x0018
        /*00a4*/ 	.byte	0x00, 0xf5, 0x21, 0x00


	//----- nvinfo : EIATTR_KPARAM_INFO
	.align		4
.L_82:
        /*00a8*/ 	.byte	0x04, 0x17
        /*00aa*/ 	.short	(.L_84 - .L_83)
.L_83:
        /*00ac*/ 	.word	0x00000000
        /*00b0*/ 	.short	0x0002
        /*00b2*/ 	.short	0x0010
        /*00b4*/ 	.byte	0x00, 0xf5, 0x21, 0x00


	//----- nvinfo : EIATTR_KPARAM_INFO
	.align		4
.L_84:
        /*00b8*/ 	.byte	0x04, 0x17
        /*00ba*/ 	.short	(.L_86 - .L_85)
.L_85:
        /*00bc*/ 	.word	0x00000000
        /*00c0*/ 	.short	0x0001
        /*00c2*/ 	.short	0x0008
        /*00c4*/ 	.byte	0x00, 0xf5, 0x21, 0x00


	//----- nvinfo : EIATTR_KPARAM_INFO
	.align		4
.L_86:
        /*00c8*/ 	.byte	0x04, 0x17
        /*00ca*/ 	.short	(.L_88 - .L_87)
.L_87:
        /*00cc*/ 	.word	0x00000000
        /*00d0*/ 	.short	0x0000
        /*00d2*/ 	.short	0x0000
        /*00d4*/ 	.byte	0x00, 0xf0, 0x11, 0x00


	//----- nvinfo : EIATTR_SPARSE_MMA_MASK
	.align		4
.L_88:
        /*00d8*/ 	.byte	0x03, 0x50
        /*00da*/ 	.short	0x0000


	//----- nvinfo : EIATTR_MAXREG_COUNT
	.align		4
        /*00dc*/ 	.byte	0x03, 0x1b
        /*00de*/ 	.short	0x00ff


	//----- nvinfo : EIATTR_MERCURY_ISA_VERSION
	.align		4
        /*00e0*/ 	.byte	0x03, 0x5f
        /*00e2*/ 	.short	0x0101


	//----- nvinfo : EIATTR_VRC_CTA_INIT_COUNT
	.align		4
        /*00e4*/ 	.byte	0x02, 0x4a
	.zero		1
	.zero		1


	//----- nvinfo : EIATTR_EXIT_INSTR_OFFSETS
	.align		4
        /*00e8*/ 	.byte	0x04, 0x1c
        /*00ea*/ 	.short	(.L_90 - .L_89)


	//   ....[0]....
.L_89:
        /*00ec*/ 	.word	0x00000070


	//   ....[1]....
        /*00f0*/ 	.word	0x00000c90


	//----- nvinfo : EIATTR_CRS_STACK_SIZE
	.align		4
.L_90:
        /*00f4*/ 	.byte	0x04, 0x1e
        /*00f6*/ 	.short	(.L_92 - .L_91)
.L_91:
        /*00f8*/ 	.word	0x00000000


	//----- nvinfo : EIATTR_CBANK_PARAM_SIZE
	.align		4
.L_92:
        /*00fc*/ 	.byte	0x03, 0x19
        /*00fe*/ 	.short	0x0068


	//----- nvinfo : EIATTR_PARAM_CBANK
	.align		4
        /*0100*/ 	.byte	0x04, 0x0a
        /*0102*/ 	.short	(.L_94 - .L_93)
	.align		4
.L_93:
        /*0104*/ 	.word	index@(.nv.constant0._Z5QRdeliPKfS0_S0_S0_PfS1_S1_S1_S1_S1_S1_S1_)
        /*0108*/ 	.short	0x0380
        /*010a*/ 	.short	0x0068


	//----- nvinfo : EIATTR_SW_WAR
	.align		4
.L_94:
        /*010c*/ 	.byte	0x04, 0x36
        /*010e*/ 	.short	(.L_96 - .L_95)
.L_95:
        /*0110*/ 	.word	0x00000008
.L_96:


//--------------------- .nv.callgraph             --------------------------
	.section	.nv.callgraph,"",@"SHT_CUDA_CALLGRAPH"
	.align	4
	.sectionentsize	8
	.align		4
        /*0000*/ 	.word	0x00000000
	.align		4
        /*0004*/ 	.word	0xffffffff
	.align		4
        /*0008*/ 	.word	0x00000000
	.align		4
        /*000c*/ 	.word	0xfffffffe
	.align		4
        /*0010*/ 	.word	0x00000000
	.align		4
        /*0014*/ 	.word	0xfffffffd
	.align		4
        /*0018*/ 	.word	0x00000000
	.align		4
        /*001c*/ 	.word	0xfffffffc


//--------------------- .nv.constant4             --------------------------
	.section	.nv.constant4,"a",@progbits
	.align	8
	.align		8
.nv.constant4:
        /*0000*/ 	.dword	__cudart_i2opi_f


//--------------------- .text._Z13QuarticSolveriPKfS0_S0_S0_S0_S0_S0_S0_PfS1_S1_S1_S1_S1_S1_ --------------------------
	.section	.text._Z13QuarticSolveriPKfS0_S0_S0_S0_S0_S0_S0_PfS1_S1_S1_S1_S1_S1_,"ax",@progbits
	.align	128
        .global         _Z13QuarticSolveriPKfS0_S0_S0_S0_S0_S0_S0_PfS1_S1_S1_S1_S1_S1_
        .type           _Z13QuarticSolveriPKfS0_S0_S0_S0_S0_S0_S0_PfS1_S1_S1_S1_S1_S1_,@function
        .size           _Z13QuarticSolveriPKfS0_S0_S0_S0_S0_S0_S0_PfS1_S1_S1_S1_S1_S1_,(.L_x_77 - _Z13QuarticSolveriPKfS0_S0_S0_S0_S0_S0_S0_PfS1_S1_S1_S1_S1_S1_)
        .other          _Z13QuarticSolveriPKfS0_S0_S0_S0_S0_S0_S0_PfS1_S1_S1_S1_S1_S1_,@"STO_CUDA_ENTRY STV_DEFAULT"
_Z13QuarticSolveriPKfS0_S0_S0_S0_S0_S0_S0_PfS1_S1_S1_S1_S1_S1_:
.text._Z13QuarticSolveriPKfS0_S0_S0_S0_S0_S0_S0_PfS1_S1_S1_S1_S1_S1_:
[----:B------:R-:W0:Y:S01]  /*0000*/  LDC R1, c[0x0][0x37c] ;  /* 0x0000df00ff017b82 */ /* 0x000e220000000800 */
[----:B------:R-:W1:Y:S07]  /*0010*/  S2R R3, SR_TID.X ;  /* 0x0000000000037919 */ /* 0x000e6e0000002100 */
[----:B------:R-:W1:Y:S01]  /*0020*/  S2UR UR4, SR_CTAID.X ;  /* 0x00000000000479c3 */ /* 0x000e620000002500 */
[----:B------:R-:W2:Y:S01]  /*0030*/  LDCU UR5, c[0x0][0x380] ;  /* 0x00007000ff0577ac */ /* 0x000ea20008000800 */
[----:B0-----:R-:W-:-:S06]  /*0040*/  IADD3 R1, PT, PT, R1, -0x20, RZ ;  /* 0xffffffe001017810 */ /* 0x001fcc0007ffe0ff */
[----:B------:R-:W1:Y:S02]  /*0050*/  LDC R8, c[0x0][0x360] ;  /* 0x0000d800ff087b82 */ /* 0x000e640000000800 */
[----:B-1----:R-:W-:-:S05]  /*0060*/  IMAD R8, R8, UR4, R3 ;  /* 0x0000000408087c24 */ /* 0x002fca000f8e0203 */
[----:B--2---:R-:W-:-:S13]  /*0070*/  ISETP.GE.AND P0, PT, R8, UR5, PT ;  /* 0x0000000508007c0c */ /* 0x004fda000bf06270 */
[----:B------:R-:W-:Y:S05]  /*0080*/  @P0 EXIT ;  /* 0x000000000000094d */ /* 0x000fea0003800000 */
[----:B------:R-:W0:Y:S01]  /*0090*/  LDC.64 R2, c[0x0][0x3c0] ;  /* 0x0000f000ff027b82 */ /* 0x000e220000000a00 */
[----:B------:R-:W1:Y:S01]  /*00a0*/  LDCU.64 UR6, c[0x0][0x358] ;  /* 0x00006b00ff0677ac */ /* 0x000e620008000a00 */
[----:B0-----:R-:W-:-:S05]  /*00b0*/  IMAD.WIDE R2, R8, 0x4, R2 ;  /* 0x0000000408027825 */ /* 0x001fca00078e0202 */
[----:B-1----:R-:W2:Y:S02]  /*00c0*/  LDG.E R0, desc[UR6][R2.64] ;  /* 0x0000000602007981 */ /* 0x002ea4000c1e1900 */
[----:B--2---:R-:W-:-:S13]  /*00d0*/  FSETP.GTU.AND P0, PT, R0, 9.9999997473787516356e-06, PT ;  /* 0x3727c5ac0000780b */ /* 0x004fda0003f0c000 */
[----:B------:R-:W-:Y:S05]  /*00e0*/  @P0 BRA `(.L_x_0) ;  /* 0x0000001c00980947 */ /* 0x000fea0003800000 */
[----:B------:R-:W0:Y:S08]  /*00f0*/  LDC.64 R4, c[0x0][0x3b0] ;  /* 0x0000ec00ff047b82 */ /* 0x000e300000000a00 */
[----:B------:R-:W1:Y:S01]  /*0100*/  LDC.64 R2, c[0x0][0x3b8] ;  /* 0x0000ee00ff027b82 */ /* 0x000e620000000a00 */
[----:B0-----:R-:W-:-:S06]  /*0110*/  IMAD.WIDE R4, R8, 0x4, R4 ;  /* 0x0000000408047825 */ /* 0x001fcc00078e0204 */
[----:B------:R-:W2:Y:S01]  /*0120*/  LDG.E R4, desc[UR6][R4.64] ;  /* 0x0000000604047981 */ /* 0x000ea2000c1e1900 */
[----:B-1----:R-:W-:-:S05]  /*0130*/  IMAD.WIDE R2, R8, 0x4, R2 ;  /* 0x0000000408027825 */ /* 0x002fca00078e0202 */
[----:B------:R0:W5:Y:S01]  /*0140*/  LDG.E R0, desc[UR6][R2.64] ;  /* 0x0000000602007981 */ /* 0x000162000c1e1900 */
[----:B------:R-:W-:Y:S01]  /*0150*/  BSSY.RECONVERGENT B0, `(.L_x_1) ;  /* 0x0000010000007945 */ /* 0x000fe20003800200 */
[----:B--2---:R-:W-:-:S04]  /*0160*/  FMUL R7, R4, R4 ;  /* 0x0000000404077220 */ /* 0x004fc80000400000 */
[----:B------:R-:W-:-:S04]  /*0170*/  FMUL R7, R4, -R7 ;  /* 0x8000000704077220 */ /* 0x000fc80000400000 */
[----:B------:R-:W-:Y:S01]  /*0180*/  VIADD R9, R7, 0xf3000000 ;  /* 0xf300000007097836 */ /* 0x000fe20000000000 */
[----:B------:R0:W1:Y:S04]  /*0190*/  MUFU.RSQ R6, R7 ;  /* 0x0000000700067308 */ /* 0x0000680000001400 */
[----:B------:R-:W-:-:S13]  /*01a0*/  ISETP.GT.U32.AND P0, PT, R9, 0x727fffff, PT ;  /* 0x727fffff0900780c */ /* 0x000fda0003f04070 */
[----:B01----:R-:W-:Y:S05]  /*01b0*/  @!P0 BRA `(.L_x_2) ;  /* 0x0000000000148947 */ /* 0x003fea0003800000 */
[----:B------:R-:W-:Y:S02]  /*01c0*/  MOV R2, R7 ;  /* 0x0000000700027202 */ /* 0x000fe40000000f00 */
[----:B------:R-:W-:-:S07]  /*01d0*/  MOV R12, 0x1f0 ;  /* 0x000001f0000c7802 */ /* 0x000fce0000000f00 */
[----:B-----5:R-:W-:Y:S05]  /*01e0*/  CALL.REL.NOINC `($__internal_0_$__cuda_sm20_sqrt_rn_f32_slowpath) ;  /* 0x0000002000b07944 */ /* 0x020fea0003c00000 */
[----:B------:R-:W-:Y:S01]  /*01f0*/  IMAD.MOV.U32 R3, RZ, RZ, R5 ;  /* 0x000000ffff037224 */ /* 0x000fe200078e0005 */
[----:B------:R-:W-:Y:S06]  /*0200*/  BRA `(.L_x_3) ;  /* 0x0000000000107947 */ /* 0x000fec0003800000 */
.L_x_2:
[----:B------:R-:W-:Y:S01]  /*0210*/  FMUL.FTZ R2, R7, R6 ;  /* 0x0000000607027220 */ /* 0x000fe20000410000 */
[----:B------:R-:W-:-:S03]  /*0220*/  FMUL.FTZ R6, R6, 0.5 ;  /* 0x3f00000006067820 */ /* 0x000fc60000410000 */
[----:B------:R-:W-:-:S04]  /*0230*/  FFMA R3, -R2, R2, R7 ;  /* 0x0000000202037223 */ /* 0x000fc80000000107 */
[----:B------:R-:W-:-:S07]  /*0240*/  FFMA R3, R3, R6, R2 ;  /* 0x0000000603037223 */ /* 0x000fce0000000002 */
.L_x_3:
[----:B------:R-:W-:Y:S05]  /*0250*/  BSYNC.RECONVERGENT B0 ;  /* 0x0000000000007941 */ /* 0x000fea0003800200 */
.L_x_1:
[----:B------:R-:W0:Y:S01]  /*0260*/  MUFU.RCP R2, R3 ;  /* 0x0000000300027308 */ /* 0x000e220000001000 */
[----:B------:R-:W-:Y:S07]  /*0270*/  BSSY.RECONVERGENT B0, `(.L_x_4) ;  /* 0x000000c000007945 */ /* 0x000fee0003800200 */
[----:B-----5:R-:W1:Y:S01]  /*0280*/  FCHK P0, R0, R3 ;  /* 0x0000000300007302 */ /* 0x020e620000000000 */
[----:B0-----:R-:W-:-:S04]  /*0290*/  FFMA R5, R2, -R3, 1 ;  /* 0x3f80000002057423 */ /* 0x001fc80000000803 */
[----:B------:R-:W-:-:S04]  /*02a0*/  FFMA R5, R2, R5, R2 ;  /* 0x0000000502057223 */ /* 0x000fc80000000002 */
[----:B------:R-:W-:-:S04]  /*02b0*/  FFMA R2, R0, R5, RZ ;  /* 0x0000000500027223 */ /* 0x000fc800000000ff */
[----:B------:R-:W-:-:S04]  /*02c0*/  FFMA R6, R2, -R3, R0 ;  /* 0x8000000302067223 */ /* 0x000fc80000000000 */
[----:B------:R-:W-:Y:S01]  /*02d0*/  FFMA R5, R5, R6, R2 ;  /* 0x0000000605057223 */ /* 0x000fe20000000002 */
[----:B-1----:R-:W-:Y:S06]  /*02e0*/  @!P0 BRA `(.L_x_5) ;  /* 0x0000000000108947 */ /* 0x002fec0003800000 */
[----:B------:R-:W-:Y:S02]  /*02f0*/  MOV R2, R0 ;  /* 0x0000000000027202 */ /* 0x000fe40000000f00 */
[----:B------:R-:W-:-:S07]  /*0300*/  MOV R14, 0x320 ;  /* 0x00000320000e7802 */ /* 0x000fce0000000f00 */
[----:B------:R-:W-:Y:S05]  /*0310*/  CALL.REL.NOINC `($__internal_1_$__cuda_sm3x_div_rn_noftz_f32_slowpath) ;  /* 0x0000002000bc7944 */ /* 0x000fea0003c00000 */
[----:B------:R-:W-:-:S07]  /*0320*/  IMAD.MOV.U32 R5, RZ, RZ, R15 ;  /* 0x000000ffff057224 */ /* 0x000fce00078e000f */
.L_x_5:
[----:B------:R-:W-:Y:S05]  /*0330*/  BSYNC.RECONVERGENT B0 ;  /* 0x0000000000007941 */ /* 0x000fea0003800200 */
.L_x_4:
[----:B------:R-:W-:Y:S01]  /*0340*/  HFMA2 R0, -RZ, RZ, 1.75, 0 ;  /* 0x3f000000ff007431 */ /* 0x000fe200000001ff */
[C---:B------:R-:W-:Y:S01]  /*0350*/  FSETP.NEU.AND P1, PT, |R5|.reuse, 1, PT ;  /* 0x3f8000000500780b */ /* 0x040fe20003f2d200 */
[----:B------:R-:W-:Y:S01]  /*0360*/  BSSY.RECONVERGENT B0, `(.L_x_6) ;  /* 0x000002a000007945 */ /* 0x000fe20003800200 */
[C---:B------:R-:W-:Y:S02]  /*0370*/  FSETP.GT.AND P0, PT, |R5|.reuse, 0.56000000238418579102, PT ;  /* 0x3f0f5c290500780b */ /* 0x040fe40003f04200 */
[----:B------:R-:W-:-:S04]  /*0380*/  FFMA R0, |R5|, -R0, 0.5 ;  /* 0x3f00000005007423 */ /* 0x000fc80000000a00 */
[----:B------:R-:W0:Y:S02]  /*0390*/  MUFU.RSQ R3, R0 ;  /* 0x0000000000037308 */ /* 0x000e240000001400 */
[----:B0-----:R-:W-:Y:S01]  /*03a0*/  FMUL R2, R0, R3 ;  /* 0x0000000300027220 */ /* 0x001fe20000400000 */
[----:B------:R-:W-:-:S04]  /*03b0*/  FMUL R3, R3, -0.5 ;  /* 0xbf00000003037820 */ /* 0x000fc80000400000 */
[----:B------:R-:W-:-:S04]  /*03c0*/  FFMA R3, R2, R3, 0.5 ;  /* 0x3f00000002037423 */ /* 0x000fc80000000003 */
[----:B------:R-:W-:-:S05]  /*03d0*/  FFMA R3, R2, R3, R2 ;  /* 0x0000000302037223 */ /* 0x000fca0000000002 */
[----:B------:R-:W-:Y:S01]  /*03e0*/  FSEL R2, R3, RZ, P1 ;  /* 0x000000ff03027208 */ /* 0x000fe20000800000 */
[----:B------:R-:W-:Y:S01]  /*03f0*/  IMAD.MOV.U32 R3, RZ, RZ, 0x3d10ecef ;  /* 0x3d10ecefff037424 */ /* 0x000fe200078e00ff */
[----:B------:R-:W-:Y:S02]  /*0400*/  FSETP.GT.AND P1, PT, R5, 0.56000000238418579102, PT ;  /* 0x3f0f5c290500780b */ /* 0x000fe40003f24000 */
[----:B------:R-:W-:-:S04]  /*0410*/  FSEL R2, R2, |R5|, P0 ;  /* 0x4000000502027208 */ /* 0x000fc80000000000 */
[----:B------:R-:W-:-:S05]  /*0420*/  LOP3.LUT R6, R2, 0x80000000, R5, 0xb8, !PT ;  /* 0x8000000002067812 */ /* 0x000fca00078eb805 */
[----:B------:R-:W-:-:S04]  /*0430*/  FMUL R0, R6, R6 ;  /* 0x0000000606007220 */ /* 0x000fc80000400000 */
[----:B------:R-:W-:-:S04]  /*0440*/  FFMA R3, R0, R3, 0.016980519518256187439 ;  /* 0x3c8b1abb00037423 */ /* 0x000fc80000000003 */
[----:B------:R-:W-:-:S04]  /*0450*/  FFMA R3, R0, R3, 0.030762933194637298584 ;  /* 0x3cfc028c00037423 */ /* 0x000fc80000000003 */
[----:B------:R-:W-:-:S04]  /*0460*/  FFMA R3, R0, R3, 0.044709417968988418579 ;  /* 0x3d37213900037423 */ /* 0x000fc80000000003 */
[C---:B------:R-:W-:Y:S02]  /*0470*/  FFMA R7, R0.reuse, R3, 0.074989043176174163818 ;  /* 0x3d9993db00077423 */ /* 0x040fe40000000003 */
[----:B------:R-:W0:Y:S02]  /*0480*/  LDC.64 R2, c[0x0][0x3c8] ;  /* 0x0000f200ff027b82 */ /* 0x000e240000000a00 */
[----:B------:R-:W-:-:S04]  /*0490*/  FFMA R7, R0, R7, 0.16666707396507263184 ;  /* 0x3e2aaac600077423 */ /* 0x000fc80000000007 */
[----:B------:R-:W-:-:S04]  /*04a0*/  FMUL R7, R0, R7 ;  /* 0x0000000700077220 */ /* 0x000fc80000400000 */
[----:B------:R-:W-:Y:S01]  /*04b0*/  FFMA R0, R6, R7, R6 ;  /* 0x0000000706007223 */ /* 0x000fe20000000006 */
[----:B------:R-:W-:Y:S01]  /*04c0*/  MOV R6, 0x3fd774eb ;  /* 0x3fd774eb00067802 */ /* 0x000fe20000000f00 */
[----:B------:R-:W-:-:S03]  /*04d0*/  FADD R7, -R4, -RZ ;  /* 0x800000ff04077221 */ /* 0x000fc60000000100 */
[----:B------:R-:W-:-:S05]  /*04e0*/  FSEL R5, R0, -R0, P0 ;  /* 0x8000000000057208 */ /* 0x000fca0000000000 */
[----:B------:R-:W-:Y:S01]  /*04f0*/  @!P1 FFMA R0, R6, 0.93318945169448852539, R5 ;  /* 0x3f6ee58106009823 */ /* 0x000fe20000000005 */
[----:B------:R-:W-:Y:S01]  /*0500*/  VIADD R6, R7, 0xf3000000 ;  /* 0xf300000007067836 */ /* 0x000fe20000000000 */
[----:B------:R1:W2:Y:S01]  /*0510*/  MUFU.RSQ R5, -R4 ;  /* 0x8000000400057308 */ /* 0x0002a20000001400 */
[----:B0-----:R-:W-:-:S04]  /*0520*/  IMAD.WIDE R2, R8, 0x4, R2 ;  /* 0x0000000408027825 */ /* 0x001fc800078e0202 */
[----:B------:R-:W-:Y:S01]  /*0530*/  @P0 FADD R0, R0, R0 ;  /* 0x0000000000000221 */ /* 0x000fe20000000000 */
[----:B------:R-:W-:-:S04]  /*0540*/  ISETP.GT.U32.AND P0, PT, R6, 0x727fffff, PT ;  /* 0x727fffff0600780c */ /* 0x000fc80003f04070 */
[----:B------:R1:W-:Y:S09]  /*0550*/  STG.E desc[UR6][R2.64], R0 ;  /* 0x0000000002007986 */ /* 0x0003f2000c101906 */
[----:B--2---:R-:W-:Y:S05]  /*0560*/  @!P0 BRA `(.L_x_7) ;  /* 0x0000000000148947 */ /* 0x004fea0003800000 */
[----:B-1----:R-:W-:Y:S02]  /*0570*/  MOV R2, R7 ;  /* 0x0000000700027202 */ /* 0x002fe40000000f00 */
[----:B------:R-:W-:-:S07]  /*0580*/  MOV R12, 0x5a0 ;  /* 0x000005a0000c7802 */ /* 0x000fce0000000f00 */
[----:B------:R-:W-:Y:S05]  /*0590*/  CALL.REL.NOINC `($__internal_0_$__cuda_sm20_sqrt_rn_f32_slowpath) ;  /* 0x0000001c00c47944 */ /* 0x000fea0003c00000 */
[----:B------:R-:W-:Y:S01]  /*05a0*/  IMAD.MOV.U32 R9, RZ, RZ, R5 ;  /* 0x000000ffff097224 */ /* 0x000fe200078e0005 */
[----:B------:R-:W-:Y:S06]  /*05b0*/  BRA `(.L_x_8) ;  /* 0x0000000000107947 */ /* 0x000fec0003800000 */
.L_x_7:
[----:B------:R-:W-:Y:S01]  /*05c0*/  FMUL.FTZ R9, R4, -R5 ;  /* 0x8000000504097220 */ /* 0x000fe20000410000 */
[----:B------:R-:W-:-:S03]  /*05d0*/  FMUL.FTZ R5, R5, 0.5 ;  /* 0x3f00000005057820 */ /* 0x000fc60000410000 */
[----:B-1----:R-:W-:-:S04]  /*05e0*/  FFMA R4, -R9, R9, -R4 ;  /* 0x0000000909047223 */ /* 0x002fc80000000904 */
[----:B------:R-:W-:-:S07]  /*05f0*/  FFMA R9, R4, R5, R9 ;  /* 0x0000000504097223 */ /* 0x000fce0000000009 */
.L_x_8:
[----:B------:R-:W-:Y:S05]  /*0600*/  BSYNC.RECONVERGENT B0 ;  /* 0x0000000000007941 */ /* 0x000fea0003800200 */
.L_x_6:
[----:B------:R-:W0:Y:S01]  /*0610*/  LDC.64 R2, c[0x0][0x3d0] ;  /* 0x0000f400ff027b82 */ /* 0x000e220000000a00 */
[----:B------:R-:W-:Y:S02]  /*0620*/  HFMA2 R7, -RZ, RZ, 1.666015625, -0.052093505859375 ;  /* 0x3eaaaaabff077431 */ /* 0x000fe400000001ff */
[----:B------:R-:W-:Y:S01]  /*0630*/  FADD R9, R9, R9 ;  /* 0x0000000909097221 */ /* 0x000fe20000000000 */
[----:B------:R-:W-:Y:S01]  /*0640*/  IMAD.MOV.U32 R4, RZ, RZ, 0x40400000 ;  /* 0x40400000ff047424 */ /* 0x000fe200078e00ff */
[----:B------:R-:W1:Y:S01]  /*0650*/  FCHK P0, R0, 3 ;  /* 0x4040000000007902 */ /* 0x000e620000000000 */
[----:B------:R-:W-:Y:S02]  /*0660*/  BSSY.RECONVERGENT B0, `(.L_x_9) ;  /* 0x000000e000007945 */ /* 0x000fe40003800200 */
[----:B------:R-:W-:-:S04]  /*0670*/  FFMA R4, R7, -R4, 1 ;  /* 0x3f80000007047423 */ /* 0x000fc80000000804 */
[----:B------:R-:W-:-:S04]  /*0680*/  FFMA R7, R4, R7, 0.3333333432674407959 ;  /* 0x3eaaaaab04077423 */ /* 0x000fc80000000007 */
[----:B------:R-:W-:-:S04]  /*0690*/  FFMA R4, R0, R7, RZ ;  /* 0x0000000700047223 */ /* 0x000fc800000000ff */
[----:B------:R-:W-:Y:S01]  /*06a0*/  FFMA R5, R4, -3, R0 ;  /* 0xc040000004057823 */ /* 0x000fe20000000000 */
[----:B0-----:R-:W-:-:S04]  /*06b0*/  IMAD.WIDE R2, R8, 0x4, R2 ;  /* 0x0000000408027825 */ /* 0x001fc800078e0202 */
[----:B------:R-:W-:Y:S01]  /*06c0*/  FFMA R7, R7, R5, R4 ;  /* 0x0000000507077223 */ /* 0x000fe20000000004 */
[----:B------:R0:W-:Y:S01]  /*06d0*/  STG.E desc[UR6][R2.64], R9 ;  /* 0x0000000902007986 */ /* 0x0001e2000c101906 */
[----:B-1----:R-:W-:Y:S05]  /*06e0*/  @!P0 BRA `(.L_x_10) ;  /* 0x0000000000148947 */ /* 0x002fea0003800000 */
[----:B0-----:R-:W-:Y:S01]  /*06f0*/  MOV R2, R0 ;  /* 0x0000000000027202 */ /* 0x001fe20000000f00 */
[----:B------:R-:W-:Y:S01]  /*0700*/  IMAD.MOV.U32 R3, RZ, RZ, 0x40400000 ;  /* 0x40400000ff037424 */ /* 0x000fe200078e00ff */
[----:B------:R-:W-:-:S07]  /*0710*/  MOV R14, 0x730 ;  /* 0x00000730000e7802 */ /* 0x000fce0000000f00 */
[----:B------:R-:W-:Y:S05]  /*0720*/  CALL.REL.NOINC `($__internal_1_$__cuda_sm3x_div_rn_noftz_f32_slowpath) ;  /* 0x0000001c00b87944 */ /* 0x000fea0003c00000 */
[----:B------:R-:W-:-:S07]  /*0730*/  MOV R7, R15 ;  /* 0x0000000f00077202 */ /* 0x000fce0000000f00 */
.L_x_10:
[----:B------:R-:W-:Y:S05]  /*0740*/  BSYNC.RECONVERGENT B0 ;  /* 0x0000000000007941 */ /* 0x000fea0003800200 */
.L_x_9:
[C---:B0-----:R-:W-:Y:S01]  /*0750*/  FMUL R2, R7.reuse, 0.63661974668502807617 ;  /* 0x3f22f98307027820 */ /* 0x041fe20000400000 */
[----:B------:R-:W-:Y:S01]  /*0760*/  FSETP.GE.AND P0, PT, |R7|, 105615, PT ;  /* 0x47ce47800700780b */ /* 0x000fe20003f06200 */
[----:B------:R-:W-:Y:S02]  /*0770*/  BSSY.RECONVERGENT B0, `(.L_x_11) ;  /* 0x000003e000007945 */ /* 0x000fe40003800200 */
[----:B------:R-:W0:Y:S02]  /*0780*/  F2I.NTZ R5, R2 ;  /* 0x0000000200057305 */ /* 0x000e240000203100 */
[----:B0-----:R-:W-:-:S05]  /*0790*/  I2FP.F32.S32 R4, R5 ;  /* 0x0000000500047245 */ /* 0x001fca0000201400 */
[----:B------:R-:W-:-:S04]  /*07a0*/  FFMA R3, R4, -1.5707962512969970703, R7 ;  /* 0xbfc90fda04037823 */ /* 0x000fc80000000007 */
[----:B------:R-:W-:-:S04]  /*07b0*/  FFMA R3, R4, -7.5497894158615963534e-08, R3 ;  /* 0xb3a2216804037823 */ /* 0x000fc80000000003 */
[----:B------:R-:W-:Y:S01]  /*07c0*/  FFMA R4, R4, -5.3903029534742383927e-15, R3 ;  /* 0xa7c234c504047823 */ /* 0x000fe20000000003 */
[----:B------:R-:W-:Y:S06]  /*07d0*/  @!P0 BRA `(.L_x_12) ;  /* 0x0000000000dc8947 */ /* 0x000fec0003800000 */
[----:B------:R-:W-:-:S13]  /*07e0*/  FSETP.NEU.AND P0, PT, |R7|, +INF , PT ;  /* 0x7f8000000700780b */ /* 0x000fda0003f0d200 */
[----:B------:R-:W-:Y:S01]  /*07f0*/  @!P0 FMUL R4, RZ, R7 ;  /* 0x00000007ff048220 */ /* 0x000fe20000400000 */
[----:B------:R-:W-:Y:S01]  /*0800*/  @!P0 IMAD.MOV.U32 R5, RZ, RZ, RZ ;  /* 0x000000ffff058224 */ /* 0x000fe200078e00ff */
[----:B------:R-:W-:Y:S06]  /*0810*/  @!P0 BRA `(.L_x_12) ;  /* 0x0000000000cc8947 */ /* 0x000fec0003800000 */
[----:B------:R-:W-:Y:S01]  /*0820*/  SHF.L.U32 R3, R7, 0x8, RZ ;  /* 0x0000000807037819 */ /* 0x000fe200000006ff */
[----:B------:R-:W-:Y:S01]  /*0830*/  IMAD.MOV.U32 R6, RZ, RZ, RZ ;  /* 0x000000ffff067224 */ /* 0x000fe200078e00ff */
[----:B------:R-:W-:Y:S01]  /*0840*/  MOV R2, R1 ;  /* 0x0000000100027202 */ /* 0x000fe20000000f00 */
[----:B------:R-:W0:Y:S01]  /*0850*/  LDCU.64 UR8, c[0x4][URZ] ;  /* 0x01000000ff0877ac */ /* 0x000e220008000a00 */
[----:B------:R-:W-:Y:S01]  /*0860*/  LOP3.LUT R13, R3, 0x80000000, RZ, 0xfc, !PT ;  /* 0x80000000030d7812 */ /* 0x000fe200078efcff */
[----:B------:R-:W-:Y:S01]  /*0870*/  UMOV UR5, URZ ;  /* 0x000000ff00057c82 */ /* 0x000fe20008000000 */
[----:B------:R-:W-:-:S05]  /*0880*/  UMOV UR4, URZ ;  /* 0x000000ff00047c82 */ /* 0x000fca0008000000 */
.L_x_13:
[----:B0-----:R-:W-:Y:S01]  /*0890*/  IMAD.U32 R10, RZ, RZ, UR8 ;  /* 0x00000008ff0a7e24 */ /* 0x001fe2000f8e00ff */
[----:B------:R-:W-:-:S05]  /*08a0*/  MOV R11, UR9 ;  /* 0x00000009000b7c02 */ /* 0x000fca0008000f00 */
[----:B------:R-:W2:Y:S01]  /*08b0*/  LDG.E.CONSTANT R4, desc[UR6][R10.64] ;  /* 0x000000060a047981 */ /* 0x000ea2000c1e9900 */
[----:B------:R-:W-:Y:S02]  /*08c0*/  UIADD3 UR8, UP0, UPT, UR8, 0x4, URZ ;  /* 0x0000000408087890 */ /* 0x000fe4000ff1e0ff */
[----:B------:R-:W-:Y:S02]  /*08d0*/  UIADD3 UR4, UPT, UPT, UR4, 0x1, URZ ;  /* 0x0000000104047890 */ /* 0x000fe4000fffe0ff */
[----:B------:R-:W-:Y:S02]  /*08e0*/  UIADD3.X UR9, UPT, UPT, URZ, UR9, URZ, UP0, !UPT ;  /* 0x00000009ff097290 */ /* 0x000fe400087fe4ff */
[----:B------:R-:W-:Y:S01]  /*08f0*/  UISETP.NE.AND UP0, UPT, UR4, 0x6, UPT ;  /* 0x000000060400788c */ /* 0x000fe2000bf05270 */
[----:B--2---:R-:W-:-:S03]  /*0900*/  IMAD.WIDE.U32 R4, R4, R13, RZ ;  /* 0x0000000d04047225 */ /* 0x004fc600078e00ff */
[----:B------:R-:W-:-:S04]  /*0910*/  IADD3 R3, P0, PT, R4, R6, RZ ;  /* 0x0000000604037210 */ /* 0x000fc80007f1e0ff */
[----:B------:R-:W-:Y:S01]  /*0920*/  IADD3.X R6, PT, PT, R5, UR5, RZ, P0, !PT ;  /* 0x0000000505067c10 */ /* 0x000fe200087fe4ff */
[----:B------:R0:W-:Y:S02]  /*0930*/  STL [R2], R3 ;  /* 0x0000000302007387 */ /* 0x0001e40000100800 */
[----:B0-----:R-:W-:Y:S01]  /*0940*/  VIADD R2, R2, 0x4 ;  /* 0x0000000402027836 */ /* 0x001fe20000000000 */
[----:B------:R-:W-:Y:S06]  /*0950*/  BRA.U UP0, `(.L_x_13) ;  /* 0xfffffffd00cc7547 */ /* 0x000fec000b83ffff */
[----:B------:R-:W-:Y:S01]  /*0960*/  SHF.R.U32.HI R5, RZ, 0x17, R7 ;  /* 0x00000017ff057819 */ /* 0x000fe20000011607 */
[----:B------:R0:W-:Y:S03]  /*0970*/  STL [R1+0x18], R6 ;  /* 0x0000180601007387 */ /* 0x0001e60000100800 */
[C---:B------:R-:W-:Y:S02]  /*0980*/  LOP3.LUT R2, R5.reuse, 0xe0, RZ, 0xc0, !PT ;  /* 0x000000e005027812 */ /* 0x040fe400078ec0ff */
[----:B------:R-:W-:Y:S02]  /*0990*/  LOP3.LUT P0, RZ, R5, 0x1f, RZ, 0xc0, !PT ;  /* 0x0000001f05ff7812 */ /* 0x000fe4000780c0ff */
[----:B------:R-:W-:-:S04]  /*09a0*/  IADD3 R2, PT, PT, R2, -0x80, RZ ;  /* 0xffffff8002027810 */ /* 0x000fc80007ffe0ff */
[----:B------:R-:W-:-:S05]  /*09b0*/  SHF.R.U32.HI R2, RZ, 0x5, R2 ;  /* 0x00000005ff027819 */ /* 0x000fca0000011602 */
[----:B------:R-:W-:-:S05]  /*09c0*/  IMAD R12, R2, -0x4, R1 ;  /* 0xfffffffc020c7824 */ /* 0x000fca00078e0201 */
[----:B------:R-:W2:Y:S04]  /*09d0*/  LDL R2, [R12+0x18] ;  /* 0x000018000c027983 */ /* 0x000ea80000100800 */
[----:B------:R-:W2:Y:S04]  /*09e0*/  LDL R3, [R12+0x14] ;  /* 0x000014000c037983 */ /* 0x000ea80000100800 */
[----:B------:R-:W3:Y:S01]  /*09f0*/  @P0 LDL R4, [R12+0x10] ;  /* 0x000010000c040983 */ /* 0x000ee20000100800 */
[----:B------:R-:W-:Y:S01]  /*0a00*/  LOP3.LUT R5, R5, 0x1f, RZ, 0xc0, !PT ;  /* 0x0000001f05057812 */ /* 0x000fe200078ec0ff */
[----:B------:R-:W-:Y:S01]  /*0a10*/  UMOV UR4, 0x54442d19 ;  /* 0x54442d1900047882 */ /* 0x000fe20000000000 */
[----:B------:R-:W-:-:S02]  /*0a20*/  UMOV UR5, 0x3bf921fb ;  /* 0x3bf921fb00057882 */ /* 0x000fc40000000000 */
[-C--:B--2---:R-:W-:Y:S02]  /*0a30*/  @P0 SHF.L.W.U32.HI R2, R3, R5.reuse, R2 ;  /* 0x0000000503020219 */ /* 0x084fe40000010e02 */
[----:B---3--:R-:W-:Y:S02]  /*0a40*/  @P0 SHF.L.W.U32.HI R3, R4, R5, R3 ;  /* 0x0000000504030219 */ /* 0x008fe40000010e03 */
[----:B------:R-:W-:Y:S02]  /*0a50*/  ISETP.GE.AND P0, PT, R7, RZ, PT ;  /* 0x000000ff0700720c */ /* 0x000fe40003f06270 */
[C---:B------:R-:W-:Y:S01]  /*0a60*/  SHF.L.W.U32.HI R4, R3.reuse, 0x2, R2 ;  /* 0x0000000203047819 */ /* 0x040fe20000010e02 */
[----:B------:R-:W-:-:S03]  /*0a70*/  IMAD.SHL.U32 R3, R3, 0x4, RZ ;  /* 0x0000000403037824 */ /* 0x000fc600078e00ff */
[----:B------:R-:W-:Y:S02]  /*0a80*/  SHF.R.S32.HI R5, RZ, 0x1f, R4 ;  /* 0x0000001fff057819 */ /* 0x000fe40000011404 */
[----:B------:R-:W-:Y:S02]  /*0a90*/  LOP3.LUT R7, R4, R7, RZ, 0x3c, !PT ;  /* 0x0000000704077212 */ /* 0x000fe400078e3cff */
[C---:B------:R-:W-:Y:S02]  /*0aa0*/  LOP3.LUT R10, R5.reuse, R3, RZ, 0x3c, !PT ;  /* 0x00000003050a7212 */ /* 0x040fe400078e3cff */
[----:B------:R-:W-:Y:S02]  /*0ab0*/  LOP3.LUT R11, R5, R4, RZ, 0x3c, !PT ;  /* 0x00000004050b7212 */ /* 0x000fe400078e3cff */
[----:B------:R-:W-:Y:S02]  /*0ac0*/  SHF.R.U32.HI R5, RZ, 0x1e, R2 ;  /* 0x0000001eff057819 */ /* 0x000fe40000011602 */
[----:B------:R-:W-:-:S02]  /*0ad0*/  ISETP.GE.AND P1, PT, R7, RZ, PT ;  /* 0x000000ff0700720c */ /* 0x000fc40003f26270 */
[----:B------:R-:W1:Y:S01]  /*0ae0*/  I2F.F64.S64 R10, R10 ;  /* 0x0000000a000a7312 */ /* 0x000e620000301c00 */
[----:B------:R-:W-:-:S04]  /*0af0*/  LEA.HI R5, R4, R5, RZ, 0x1 ;  /* 0x0000000504057211 */ /* 0x000fc800078f08ff */
[----:B------:R-:W-:-:S05]  /*0b00*/  IADD3 R2, PT, PT, -R5, RZ, RZ ;  /* 0x000000ff05027210 */ /* 0x000fca0007ffe1ff */
[----:B------:R-:W-:Y:S01]  /*0b10*/  @!P0 IMAD.MOV.U32 R5, RZ, RZ, R2 ;  /* 0x000000ffff058224 */ /* 0x000fe200078e0002 */
[----:B-1----:R-:W-:-:S10]  /*0b20*/  DMUL R12, R10, UR4 ;  /* 0x000000040a0c7c28 */ /* 0x002fd40008000000 */
[----:B------:R-:W1:Y:S02]  /*0b30*/  F2F.F32.F64 R12, R12 ;  /* 0x0000000c000c7310 */ /* 0x000e640000301000 */
[----:B01----:R-:W-:-:S07]  /*0b40*/  FSEL R4, -R12, R12, !P1 ;  /* 0x0000000c0c047208 */ /* 0x003fce0004800100 */
.L_x_12:
[----:B------:R-:W-:Y:S05]  /*0b50*/  BSYNC.RECONVERGENT B0 ;  /* 0x0000000000007941 */ /* 0x000fea0003800200 */
.L_x_11:
[----:B------:R-:W0:Y:S02]  /*0b60*/  LDC.64 R2, c[0x0][0x3a8] ;  /* 0x0000ea00ff027b82 */ /* 0x000e240000000a00 */
[----:B0-----:R-:W-:-:S06]  /*0b70*/  IMAD.WIDE R2, R8, 0x4, R2 ;  /* 0x0000000408027825 */ /* 0x001fcc00078e0202 */
[----:B------:R0:W2:Y:S01]  /*0b80*/  LDG.E R3, desc[UR6][R2.64] ;  /* 0x0000000602037981 */ /* 0x0000a2000c1e1900 */
[----:B------:R-:W-:Y:S01]  /*0b90*/  MOV R10, 0x37cbac00 ;  /* 0x37cbac00000a7802 */ /* 0x000fe20000000f00 */
[----:B------:R-:W-:Y:S01]  /*0ba0*/  FMUL R7, R4, R4 ;  /* 0x0000000404077220 */ /* 0x000fe20000400000 */
[C---:B------:R-:W-:Y:S01]  /*0bb0*/  LOP3.LUT R6, R5.reuse, 0x1, RZ, 0xc0, !PT ;  /* 0x0000000105067812 */ /* 0x040fe200078ec0ff */
[----:B------:R-:W-:Y:S02]  /*0bc0*/  HFMA2 R12, -RZ, RZ, 1.666015625, -0.052093505859375 ;  /* 0x3eaaaaabff0c7431 */ /* 0x000fe400000001ff */
[----:B------:R-:W-:Y:S02]  /*0bd0*/  VIADD R5, R5, 0x1 ;  /* 0x0000000105057836 */ /* 0x000fe40000000000 */
[----:B------:R-:W-:Y:S01]  /*0be0*/  FFMA R10, R7, R10, -0.0013887860113754868507 ;  /* 0xbab607ed070a7423 */ /* 0x000fe2000000000a */
[----:B------:R-:W-:Y:S01]  /*0bf0*/  ISETP.NE.U32.AND P0, PT, R6, 0x1, PT ;  /* 0x000000010600780c */ /* 0x000fe20003f05070 */
[----:B------:R-:W-:Y:S01]  /*0c00*/  IMAD.MOV.U32 R6, RZ, RZ, 0x3c0885e4 ;  /* 0x3c0885e4ff067424 */ /* 0x000fe200078e00ff */
[----:B------:R-:W-:Y:S01]  /*0c10*/  BSSY.RECONVERGENT B0, `(.L_x_14) ;  /* 0x000001a000007945 */ /* 0x000fe20003800200 */
[----:B0-----:R-:W-:Y:S01]  /*0c20*/  MOV R2, 0x3e2aaaa8 ;  /* 0x3e2aaaa800027802 */ /* 0x001fe20000000f00 */
[----:B------:R-:W-:Y:S01]  /*0c30*/  IMAD.MOV.U32 R11, RZ, RZ, 0x40400000 ;  /* 0x40400000ff0b7424 */ /* 0x000fe200078e00ff */
[----:B------:R-:W-:-:S02]  /*0c40*/  FSEL R10, R10, -0.00019574658654164522886, P0 ;  /* 0xb94d41530a0a7808 */ /* 0x000fc40000000000 */
[----:B------:R-:W-:Y:S01]  /*0c50*/  FSEL R6, R6, 0.041666727513074874878, !P0 ;  /* 0x3d2aaabb06067808 */ /* 0x000fe20004000000 */
[----:B------:R-:W-:Y:S01]  /*0c60*/  FFMA R11, R12, -R11, 1 ;  /* 0x3f8000000c0b7423 */ /* 0x000fe2000000080b */
[----:B------:R-:W-:-:S03]  /*0c70*/  LOP3.LUT P1, RZ, R5, 0x2, RZ, 0xc0, !PT ;  /* 0x0000000205ff7812 */ /* 0x000fc6000782c0ff */
[----:B------:R-:W-:Y:S01]  /*0c80*/  FFMA R6, R7, R10, R6 ;  /* 0x0000000a07067223 */ /* 0x000fe20000000006 */
[----:B------:R-:W-:Y:S01]  /*0c90*/  FSEL R10, -R2, -0.4999999701976776123, !P0 ;  /* 0xbeffffff020a7808 */ /* 0x000fe20004000100 */
[----:B------:R-:W-:Y:S01]  /*0ca0*/  FFMA R12, R11, R12, 0.3333333432674407959 ;  /* 0x3eaaaaab0b0c7423 */ /* 0x000fe2000000000c */
[----:B------:R-:W-:-:S03]  /*0cb0*/  FSEL R2, R4, 1, !P0 ;  /* 0x3f80000004027808 */ /* 0x000fc60004000000 */
[C---:B------:R-:W-:Y:S02]  /*0cc0*/  FFMA R6, R7.reuse, R6, R10 ;  /* 0x0000000607067223 */ /* 0x040fe4000000000a */
[----:B------:R-:W-:-:S04]  /*0cd0*/  FFMA R7, R7, R2, RZ ;  /* 0x0000000207077223 */ /* 0x000fc800000000ff */
[----:B------:R-:W-:-:S04]  /*0ce0*/  FFMA R2, R7, R6, R2 ;  /* 0x0000000607027223 */ /* 0x000fc80000000002 */
[----:B------:R-:W-:-:S04]  /*0cf0*/  @P1 FADD R2, RZ, -R2 ;  /* 0x80000002ff021221 */ /* 0x000fc80000000000 */
[----:B------:R-:W-:Y:S01]  /*0d00*/  FMUL R13, R9, R2 ;  /* 0x00000002090d7220 */ /* 0x000fe20000400000 */
[----:B--2---:R-:W0:Y:S01]  /*0d10*/  FCHK P0, R3, 3 ;  /* 0x4040000003007902 */ /* 0x004e220000000000 */
[----:B------:R-:W-:-:S04]  /*0d20*/  FFMA R4, R12, R3, RZ ;  /* 0x000000030c047223 */ /* 0x000fc800000000ff */
[----:B------:R-:W-:-:S04]  /*0d30*/  FFMA R5, R4, -3, R3 ;  /* 0xc040000004057823 */ /* 0x000fc80000000003 */
[----:B------:R-:W-:Y:S01]  /*0d40*/  FFMA R12, R12, R5, R4 ;  /* 0x000000050c0c7223 */ /* 0x000fe20000000004 */
[----:B0-----:R-:W-:Y:S06]  /*0d50*/  @!P0 BRA `(.L_x_15) ;  /* 0x0000000000148947 */ /* 0x001fec0003800000 */
[----:B------:R-:W-:Y:S01]  /*0d60*/  MOV R2, R3 ;  /* 0x0000000300027202 */ /* 0x000fe20000000f00 */
[----:B------:R-:W-:Y:S01]  /*0d70*/  IMAD.MOV.U32 R3, RZ, RZ, 0x40400000 ;  /* 0x40400000ff037424 */ /* 0x000fe200078e00ff */
[----:B------:R-:W-:-:S07]  /*0d80*/  MOV R14, 0xda0 ;  /* 0x00000da0000e7802 */ /* 0x000fce0000000f00 */
[----:B------:R-:W-:Y:S05]  /*0d90*/  CALL.REL.NOINC `($__internal_1_$__cuda_sm3x_div_rn_noftz_f32_slowpath) ;  /* 0x00000018001c7944 */ /* 0x000fea0003c00000 */
[----:B------:R-:W-:-:S07]  /*0da0*/  MOV R12, R15 ;  /* 0x0000000f000c7202 */ /* 0x000fce0000000f00 */
.L_x_15:
[----:B------:R-:W-:Y:S05]  /*0db0*/  BSYNC.RECONVERGENT B0 ;  /* 0x0000000000007941 */ /* 0x000fea0003800200 */
.L_x_14:
[----:B------:R-:W0:Y:S01]  /*0dc0*/  LDC.64 R6, c[0x0][0x3d8] ;  /* 0x0000f600ff067b82 */ /* 0x000e220000000a00 */
[----:B------:R-:W-:Y:S02]  /*0dd0*/  HFMA2 R3, -RZ, RZ, 2.125, 0 ;  /* 0x40400000ff037431 */ /* 0x000fe400000001ff */
[----:B------:R-:W-:Y:S01]  /*0de0*/  FADD R13, R13, -R12 ;  /* 0x8000000c0d0d7221 */ /* 0x000fe20000000000 */
[----:B------:R-:W-:Y:S01]  /*0df0*/  FADD R10, R0, 6.2831854820251464844 ;  /* 0x40c90fdb000a7421 */ /* 0x000fe20000000000 */
[----:B------:R-:W-:Y:S01]  /*0e00*/  IMAD.MOV.U32 R2, RZ, RZ, 0x3eaaaaab ;  /* 0x3eaaaaabff027424 */ /* 0x000fe200078e00ff */
[----:B------:R-:W-:Y:S02]  /*0e10*/  BSSY.RECONVERGENT B0, `(.L_x_16) ;  /* 0x000000f000007945 */ /* 0x000fe40003800200 */
[----:B------:R-:W1:Y:S01]  /*0e20*/  FCHK P0, R10, 3 ;  /* 0x404000000a007902 */ /* 0x000e620000000000 */
        /* <DEDUP_REMOVED lines=8> */
[----:B------:R-:W-:Y:S01]  /*0eb0*/  IMAD.MOV.U32 R2, RZ, RZ, R10 ;  /* 0x000000ffff027224 */ /* 0x000fe200078e000a */
[----:B------:R-:W-:Y:S02]  /*0ec0*/  MOV R3, 0x40400000 ;  /* 0x4040000000037802 */ /* 0x000fe40000000f00 */
[----:B------:R-:W-:-:S07]  /*0ed0*/  MOV R14, 0xef0 ;  /* 0x00000ef0000e7802 */ /* 0x000fce0000000f00 */
[----:B0-----:R-:W-:Y:S05]  /*0ee0*/  CALL.REL.NOINC `($__internal_1_$__cuda_sm3x_div_rn_noftz_f32_slowpath) ;  /* 0x0000001400c87944 */ /* 0x001fea0003c00000 */
[----:B------:R-:W-:-:S07]  /*0ef0*/  IMAD.MOV.U32 R11, RZ, RZ, R15 ;  /* 0x000000ffff0b7224 */ /* 0x000fce00078e000f */
.L_x_17:
[----:B------:R-:W-:Y:S05]  /*0f00*/  BSYNC.RECONVERGENT B0 ;  /* 0x0000000000007941 */ /* 0x000fea0003800200 */
.L_x_16:
[C---:B------:R-:W-:Y:S01]  /*0f10*/  FMUL R2, R11.reuse, 0.63661974668502807617 ;  /* 0x3f22f9830b027820 */ /* 0x040fe20000400000 */
[----:B------:R-:W-:Y:S01]  /*0f20*/  FSETP.GE.AND P0, PT, |R11|, 105615, PT ;  /* 0x47ce47800b00780b */ /* 0x000fe20003f06200 */
[----:B------:R-:W-:Y:S04]  /*0f30*/  BSSY.RECONVERGENT B0, `(.L_x_18) ;  /* 0x000003e000007945 */ /* 0x000fe80003800200 */
[----:B------:R-:W1:Y:S02]  /*0f40*/  F2I.NTZ R2, R2 ;  /* 0x0000000200027305 */ /* 0x000e640000203100 */
[----:B-1----:R-:W-:-:S05]  /*0f50*/  I2FP.F32.S32 R4, R2 ;  /* 0x0000000200047245 */ /* 0x002fca0000201400 */
[----:B------:R-:W-:-:S04]  /*0f60*/  FFMA R3, R4, -1.5707962512969970703, R11 ;  /* 0xbfc90fda04037823 */ /* 0x000fc8000000000b */
[----:B------:R-:W-:-:S04]  /*0f70*/  FFMA R3, R4, -7.5497894158615963534e-08, R3 ;  /* 0xb3a2216804037823 */ /* 0x000fc80000000003 */
[----:B------:R-:W-:Y:S01]  /*0f80*/  FFMA R3, R4, -5.3903029534742383927e-15, R3 ;  /* 0xa7c234c504037823 */ /* 0x000fe20000000003 */
[----:B------:R-:W-:Y:S06]  /*0f90*/  @!P0 BRA `(.L_x_19) ;  /* 0x0000000000dc8947 */ /* 0x000fec0003800000 */
[----:B------:R-:W-:-:S13]  /*0fa0*/  FSETP.NEU.AND P0, PT, |R11|, +INF , PT ;  /* 0x7f8000000b00780b */ /* 0x000fda0003f0d200 */
[----:B------:R-:W-:Y:S01]  /*0fb0*/  @!P0 FMUL R3, RZ, R11 ;  /* 0x0000000bff038220 */ /* 0x000fe20000400000 */
[----:B------:R-:W-:Y:S01]  /*0fc0*/  @!P0 MOV R2, RZ ;  /* 0x000000ff00028202 */ /* 0x000fe20000000f00 */
[----:B------:R-:W-:Y:S06]  /*0fd0*/  @!P0 BRA `(.L_x_19) ;  /* 0x0000000000cc8947 */ /* 0x000fec0003800000 */
[----:B------:R-:W-:Y:S02]  /*0fe0*/  IMAD.SHL.U32 R3, R11, 0x100, RZ ;  /* 0x000001000b037824 */ /* 0x000fe400078e00ff */
[----:B------:R-:W-:Y:S02]  /*0ff0*/  HFMA2 R10, -RZ, RZ, 0, 0 ;  /* 0x00000000ff0a7431 */ /* 0x000fe400000001ff */
[----:B------:R-:W-:Y:S01]  /*1000*/  IMAD.MOV.U32 R2, RZ, RZ, R1 ;  /* 0x000000ffff027224 */ /* 0x000fe200078e0001 */
[----:B------:R-:W1:Y:S01]  /*1010*/  LDCU.64 UR8, c[0x4][URZ] ;  /* 0x01000000ff0877ac */ /* 0x000e620008000a00 */
[----:B------:R-:W-:Y:S01]  /*1020*/  LOP3.LUT R17, R3, 0x80000000, RZ, 0xfc, !PT ;  /* 0x8000000003117812 */ /* 0x000fe200078efcff */
[----:B------:R-:W-:Y:S01]  /*1030*/  UMOV UR5, URZ ;  /* 0x000000ff00057c82 */ /* 0x000fe20008000000 */
[----:B------:R-:W-:-:S05]  /*1040*/  UMOV UR4, URZ ;  /* 0x000000ff00047c82 */ /* 0x000fca0008000000 */
.L_x_20:
[----:B-1----:R-:W-:Y:S01]  /*1050*/  MOV R14, UR8 ;  /* 0x00000008000e7c02 */ /* 0x002fe20008000f00 */
[----:B------:R-:W-:-:S05]  /*1060*/  IMAD.U32 R15, RZ, RZ, UR9 ;  /* 0x00000009ff0f7e24 */ /* 0x000fca000f8e00ff */
        /* <DEDUP_REMOVED lines=9> */
[----:B-1----:R-:W-:Y:S01]  /*1100*/  IADD3 R2, PT, PT, R2, 0x4, RZ ;  /* 0x0000000402027810 */ /* 0x002fe20007ffe0ff */
[----:B------:R-:W-:Y:S06]  /*1110*/  BRA.U UP0, `(.L_x_20) ;  /* 0xfffffffd00cc7547 */ /* 0x000fec000b83ffff */
[----:B------:R-:W-:Y:S01]  /*1120*/  SHF.R.U32.HI R5, RZ, 0x17, R11 ;  /* 0x00000017ff057819 */ /* 0x000fe2000001160b */
[----:B------:R1:W-:Y:S03]  /*1130*/  STL [R1+0x18], R10 ;  /* 0x0000180a01007387 */ /* 0x0003e60000100800 */
[C---:B------:R-:W-:Y:S02]  /*1140*/  LOP3.LUT R2, R5.reuse, 0xe0, RZ, 0xc0, !PT ;  /* 0x000000e005027812 */ /* 0x040fe400078ec0ff */
[----:B------:R-:W-:-:S03]  /*1150*/  LOP3.LUT P0, RZ, R5, 0x1f, RZ, 0xc0, !PT ;  /* 0x0000001f05ff7812 */ /* 0x000fc6000780c0ff */
[----:B------:R-:W-:-:S05]  /*1160*/  VIADD R2, R2, 0xffffff80 ;  /* 0xffffff8002027836 */ /* 0x000fca0000000000 */
        /* <DEDUP_REMOVED lines=11> */
[C---:B------:R-:W-:Y:S02]  /*1220*/  SHF.L.W.U32.HI R4, R3.reuse, 0x2, R2 ;  /* 0x0000000203047819 */ /* 0x040fe40000010e02 */
[----:B------:R-:W-:Y:S02]  /*1230*/  SHF.L.U32 R3, R3, 0x2, RZ ;  /* 0x0000000203037819 */ /* 0x000fe400000006ff */
[----:B------:R-:W-:-:S02]  /*1240*/  SHF.R.S32.HI R5, RZ, 0x1f, R4 ;  /* 0x0000001fff057819 */ /* 0x000fc40000011404 */
[C---:B------:R-:W-:Y:S02]  /*1250*/  LOP3.LUT R11, R4.reuse, R11, RZ, 0x3c, !PT ;  /* 0x0000000b040b7212 */ /* 0x040fe400078e3cff */
[C---:B------:R-:W-:Y:S02]  /*1260*/  LOP3.LUT R14, R5.reuse, R3, RZ, 0x3c, !PT ;  /* 0x00000003050e7212 */ /* 0x040fe400078e3cff */
[----:B------:R-:W-:Y:S02]  /*1270*/  LOP3.LUT R15, R5, R4, RZ, 0x3c, !PT ;  /* 0x00000004050f7212 */ /* 0x000fe400078e3cff */
[----:B------:R-:W-:Y:S02]  /*1280*/  SHF.R.U32.HI R3, RZ, 0x1e, R2 ;  /* 0x0000001eff037819 */ /* 0x000fe40000011602 */
[----:B------:R-:W-:Y:S02]  /*1290*/  ISETP.GE.AND P1, PT, R11, RZ, PT ;  /* 0x000000ff0b00720c */ /* 0x000fe40003f26270 */
[----:B------:R-:W2:Y:S01]  /*12a0*/  I2F.F64.S64 R14, R14 ;  /* 0x0000000e000e7312 */ /* 0x000ea20000301c00 */
[----:B------:R-:W-:-:S05]  /*12b0*/  LEA.HI R2, R4, R3, RZ, 0x1 ;  /* 0x0000000304027211 */ /* 0x000fca00078f08ff */
[----:B------:R-:W-:-:S05]  /*12c0*/  IMAD.MOV R3, RZ, RZ, -R2 ;  /* 0x000000ffff037224 */ /* 0x000fca00078e0a02 */
[----:B------:R-:W-:Y:S01]  /*12d0*/  @!P0 MOV R2, R3 ;  /* 0x0000000300028202 */ /* 0x000fe20000000f00 */
[----:B--2---:R-:W-:-:S10]  /*12e0*/  DMUL R16, R14, UR4 ;  /* 0x000000040e107c28 */ /* 0x004fd40008000000 */
[----:B------:R-:W2:Y:S02]  /*12f0*/  F2F.F32.F64 R16, R16 ;  /* 0x0000001000107310 */ /* 0x000ea40000301000 */
[----:B-12---:R-:W-:-:S07]  /*1300*/  FSEL R3, -R16, R16, !P1 ;  /* 0x0000001010037208 */ /* 0x006fce0004800100 */
.L_x_19:
[----:B------:R-:W-:Y:S05]  /*1310*/  BSYNC.RECONVERGENT B0 ;  /* 0x0000000000007941 */ /* 0x000fea0003800200 */
.L_x_18:
[----:B------:R-:W-:Y:S02]  /*1320*/  HFMA2 R14, -RZ, RZ, 1.0078125, -8.98838043212890625e-05 ;  /* 0x3c0885e4ff0e7431 */ /* 0x000fe400000001ff */
[----:B------:R-:W-:Y:S02]  /*1330*/  IMAD.MOV.U32 R4, RZ, RZ, 0x37cbac00 ;  /* 0x37cbac00ff047424 */ /* 0x000fe400078e00ff */
[----:B------:R-:W-:Y:S01]  /*1340*/  FMUL R5, R3, R3 ;  /* 0x0000000303057220 */ /* 0x000fe20000400000 */
[C---:B------:R-:W-:Y:S01]  /*1350*/  LOP3.LUT R10, R2.reuse, 0x1, RZ, 0xc0, !PT ;  /* 0x00000001020a7812 */ /* 0x040fe200078ec0ff */
[----:B------:R-:W-:Y:S01]  /*1360*/  VIADD R2, R2, 0x1 ;  /* 0x0000000102027836 */ /* 0x000fe20000000000 */
[----:B------:R-:W-:Y:S01]  /*1370*/  MOV R15, 0x3e2aaaa8 ;  /* 0x3e2aaaa8000f7802 */ /* 0x000fe20000000f00 */
[----:B------:R-:W-:Y:S01]  /*1380*/  FFMA R4, R5, R4, -0.0013887860113754868507 ;  /* 0xbab607ed05047423 */ /* 0x000fe20000000004 */
[----:B------:R-:W-:Y:S01]  /*1390*/  ISETP.NE.U32.AND P0, PT, R10, 0x1, PT ;  /* 0x000000010a00780c */ /* 0x000fe20003f05070 */
[----:B------:R-:W-:Y:S01]  /*13a0*/  BSSY.RECONVERGENT B0, `(.L_x_21) ;  /* 0x000001d000007945 */ /* 0x000fe20003800200 */
[----:B------:R-:W1:Y:S01]  /*13b0*/  LDC.64 R10, c[0x0][0x3e0] ;  /* 0x0000f800ff0a7b82 */ /* 0x000e620000000a00 */
[----:B------:R-:W-:-:S02]  /*13c0*/  LOP3.LUT P1, RZ, R2, 0x2, RZ, 0xc0, !PT ;  /* 0x0000000202ff7812 */ /* 0x000fc4000782c0ff */
[----:B------:R-:W-:Y:S02]  /*13d0*/  FSEL R4, R4, -0.00019574658654164522886, P0 ;  /* 0xb94d415304047808 */ /* 0x000fe40000000000 */
[----:B------:R-:W-:Y:S02]  /*13e0*/  FSEL R14, R14, 0.041666727513074874878, !P0 ;  /* 0x3d2aaabb0e0e7808 */ /* 0x000fe40004000000 */
[----:B------:R-:W-:Y:S02]  /*13f0*/  FSEL R15, -R15, -0.4999999701976776123, !P0 ;  /* 0xbeffffff0f0f7808 */ /* 0x000fe40004000100 */
[----:B------:R-:W-:Y:S01]  /*1400*/  FSEL R2, R3, 1, !P0 ;  /* 0x3f80000003027808 */ /* 0x000fe20004000000 */
[----:B------:R-:W-:Y:S01]  /*1410*/  FFMA R4, R5, R4, R14 ;  /* 0x0000000405047223 */ /* 0x000fe2000000000e */
[----:B------:R-:W-:-:S03]  /*1420*/  HFMA2 R3, -RZ, RZ, 2.125, 0 ;  /* 0x40400000ff037431 */ /* 0x000fc600000001ff */
[C---:B------:R-:W-:Y:S01]  /*1430*/  FFMA R4, R5.reuse, R4, R15 ;  /* 0x0000000405047223 */ /* 0x040fe2000000000f */
[----:B------:R-:W-:-:S04]  /*1440*/  FFMA R5, R5, R2, RZ ;  /* 0x0000000205057223 */ /* 0x000fc800000000ff */
[----:B------:R-:W-:Y:S01]  /*1450*/  FFMA R5, R5, R4, R2 ;  /* 0x0000000405057223 */ /* 0x000fe20000000002 */
[----:B------:R-:W-:Y:S01]  /*1460*/  FADD R4, R0, 12.566370964050292969 ;  /* 0x41490fdb00047421 */ /* 0x000fe20000000000 */
[----:B------:R-:W-:Y:S02]  /*1470*/  IMAD.MOV.U32 R2, RZ, RZ, 0x3eaaaaab ;  /* 0x3eaaaaabff027424 */ /* 0x000fe400078e00ff */
[----:B------:R-:W-:Y:S01]  /*1480*/  @P1 FADD R5, RZ, -R5 ;  /* 0x80000005ff051221 */ /* 0x000fe20000000000 */
[----:B-1----:R-:W-:Y:S01]  /*1490*/  IMAD.WIDE R10, R8, 0x4, R10 ;  /* 0x00000004080a7825 */ /* 0x002fe200078e020a */
[----:B------:R-:W1:Y:S03]  /*14a0*/  FCHK P0, R4, 3 ;  /* 0x4040000004007902 */ /* 0x000e660000000000 */
[----:B------:R-:W-:Y:S01]  /*14b0*/  FFMA R3, R2, -R3, 1 ;  /* 0x3f80000002037423 */ /* 0x000fe20000000803 */
[----:B------:R-:W-:-:S03]  /*14c0*/  FFMA R5, R9, R5, -R12 ;  /* 0x0000000509057223 */ /* 0x000fc6000000080c */
[----:B------:R-:W-:Y:S02]  /*14d0*/  FFMA R0, R3, R2, 0.3333333432674407959 ;  /* 0x3eaaaaab03007423 */ /* 0x000fe40000000002 */
[----:B------:R2:W-:Y:S02]  /*14e0*/  STG.E desc[UR6][R10.64], R5 ;  /* 0x000000050a007986 */ /* 0x0005e4000c101906 */
[----:B------:R-:W-:-:S04]  /*14f0*/  FFMA R15, R0, R4, RZ ;  /* 0x00000004000f7223 */ /* 0x000fc800000000ff */
[----:B------:R-:W-:-:S04]  /*1500*/  FFMA R2, R15, -3, R4 ;  /* 0xc04000000f027823 */ /* 0x000fc80000000004 */
[----:B------:R-:W-:Y:S01]  /*1510*/  FFMA R15, R0, R2, R15 ;  /* 0x00000002000f7223 */ /* 0x000fe2000000000f */
[----:B-1----:R-:W-:Y:S06]  /*1520*/  @!P0 BRA `(.L_x_22) ;  /* 0x0000000000108947 */ /* 0x002fec0003800000 */
[----:B------:R-:W-:Y:S01]  /*1530*/  IMAD.MOV.U32 R2, RZ, RZ, R4 ;  /* 0x000000ffff027224 */ /* 0x000fe200078e0004 */
[----:B------:R-:W-:Y:S02]  /*1540*/  MOV R3, 0x40400000 ;  /* 0x4040000000037802 */ /* 0x000fe40000000f00 */
[----:B------:R-:W-:-:S07]  /*1550*/  MOV R14, 0x1570 ;  /* 0x00001570000e7802 */ /* 0x000fce0000000f00 */
[----:B0-2---:R-:W-:Y:S05]  /*1560*/  CALL.REL.NOINC `($__internal_1_$__cuda_sm3x_div_rn_noftz_f32_slowpath) ;  /* 0x0000001000287944 */ /* 0x005fea0003c00000 */
.L_x_22:
[----:B------:R-:W-:Y:S05]  /*1570*/  BSYNC.RECONVERGENT B0 ;  /* 0x0000000000007941 */ /* 0x000fea0003800200 */
.L_x_21:
        /* <DEDUP_REMOVED lines=16> */
[----:B------:R-:W1:Y:S01]  /*1680*/  LDCU.64 UR8, c[0x4][URZ] ;  /* 0x01000000ff0877ac */ /* 0x000e620008000a00 */
[----:B------:R-:W-:Y:S01]  /*1690*/  LOP3.LUT R21, R2, 0x80000000, RZ, 0xfc, !PT ;  /* 0x8000000002157812 */ /* 0x000fe200078efcff */
[----:B------:R-:W-:Y:S01]  /*16a0*/  UMOV UR5, URZ ;  /* 0x000000ff00057c82 */ /* 0x000fe20008000000 */
[----:B------:R-:W-:-:S05]  /*16b0*/  UMOV UR4, URZ ;  /* 0x000000ff00047c82 */ /* 0x000fca0008000000 */
.L_x_25:
[----:B-1----:R-:W-:Y:S01]  /*16c0*/  IMAD.U32 R16, RZ, RZ, UR8 ;  /* 0x00000008ff107e24 */ /* 0x002fe2000f8e00ff */
[----:B------:R-:W-:-:S05]  /*16d0*/  MOV R17, UR9 ;  /* 0x0000000900117c02 */ /* 0x000fca0008000f00 */
[----:B------:R-:W3:Y:S01]  /*16e0*/  LDG.E.CONSTANT R2, desc[UR6][R16.64] ;  /* 0x0000000610027981 */ /* 0x000ee2000c1e9900 */
[----:B------:R-:W-:Y:S02]  /*16f0*/  UIADD3 UR8, UP0, UPT, UR8, 0x4, URZ ;  /* 0x0000000408087890 */ /* 0x000fe4000ff1e0ff */
[----:B------:R-:W-:Y:S02]  /*1700*/  UIADD3 UR4, UPT, UPT, UR4, 0x1, URZ ;  /* 0x0000000104047890 */ /* 0x000fe4000fffe0ff */
[----:B------:R-:W-:Y:S02]  /*1710*/  UIADD3.X UR9, UPT, UPT, URZ, UR9, URZ, UP0, !UPT ;  /* 0x00000009ff097290 */ /* 0x000fe400087fe4ff */
[----:B------:R-:W-:Y:S01]  /*1720*/  UISETP.NE.AND UP0, UPT, UR4, 0x6, UPT ;  /* 0x000000060400788c */ /* 0x000fe2000bf05270 */
[----:B---3--:R-:W-:-:S03]  /*1730*/  IMAD.WIDE.U32 R2, R2, R21, RZ ;  /* 0x0000001502027225 */ /* 0x008fc600078e00ff */
[----:B------:R-:W-:-:S04]  /*1740*/  IADD3 R19, P0, PT, R2, R14, RZ ;  /* 0x0000000e02137210 */ /* 0x000fc80007f1e0ff */
[----:B------:R-:W-:Y:S01]  /*1750*/  IADD3.X R14, PT, PT, R3, UR5, RZ, P0, !PT ;  /* 0x00000005030e7c10 */ /* 0x000fe200087fe4ff */
[----:B------:R1:W-:Y:S02]  /*1760*/  STL [R0], R19 ;  /* 0x0000001300007387 */ /* 0x0003e40000100800 */
[----:B-1----:R-:W-:Y:S01]  /*1770*/  VIADD R0, R0, 0x4 ;  /* 0x0000000400007836 */ /* 0x002fe20000000000 */
        /* <DEDUP_REMOVED lines=8> */
[----:B------:R-:W3:Y:S04]  /*1800*/  LDL R0, [R18+0x18] ;  /* 0x0000180012007983 */ /* 0x000ee80000100800 */
[----:B------:R-:W3:Y:S04]  /*1810*/  LDL R3, [R18+0x14] ;  /* 0x0000140012037983 */ /* 0x000ee80000100800 */
[----:B------:R-:W4:Y:S01]  /*1820*/  @P0 LDL R2, [R18+0x10] ;  /* 0x0000100012020983 */ /* 0x000f220000100800 */
[----:B------:R-:W-:Y:S01]  /*1830*/  LOP3.LUT R4, R4, 0x1f, RZ, 0xc0, !PT ;  /* 0x0000001f04047812 */ /* 0x000fe200078ec0ff */
[----:B------:R-:W-:Y:S01]  /*1840*/  UMOV UR4, 0x54442d19 ;  /* 0x54442d1900047882 */ /* 0x000fe20000000000 */
[----:B------:R-:W-:-:S02]  /*1850*/  UMOV UR5, 0x3bf921fb ;  /* 0x3bf921fb00057882 */ /* 0x000fc40000000000 */
[-C--:B---3--:R-:W-:Y:S02]  /*1860*/  @P0 SHF.L.W.U32.HI R0, R3, R4.reuse, R0 ;  /* 0x0000000403000219 */ /* 0x088fe40000010e00 */
[----:B----4-:R-:W-:Y:S02]  /*1870*/  @P0 SHF.L.W.U32.HI R3, R2, R4, R3 ;  /* 0x0000000402030219 */ /* 0x010fe40000010e03 */
        /* <DEDUP_REMOVED lines=9> */
[----:B------:R-:W3:Y:S01]  /*1910*/  I2F.F64.S64 R16, R16 ;  /* 0x0000001000107312 */ /* 0x000ee20000301c00 */
[----:B------:R-:W-:-:S04]  /*1920*/  LEA.HI R0, R2, R3, RZ, 0x1 ;  /* 0x0000000302007211 */ /* 0x000fc800078f08ff */
[----:B------:R-:W-:-:S05]  /*1930*/  IADD3 R2, PT, PT, -R0, RZ, RZ ;  /* 0x000000ff00027210 */ /* 0x000fca0007ffe1ff */
[----:B------:R-:W-:Y:S01]  /*1940*/  @!P0 IMAD.MOV.U32 R0, RZ, RZ, R2 ;  /* 0x000000ffff008224 */ /* 0x000fe200078e0002 */
[----:B---3--:R-:W-:-:S10]  /*1950*/  DMUL R18, R16, UR4 ;  /* 0x0000000410127c28 */ /* 0x008fd40008000000 */
[----:B------:R-:W3:Y:S02]  /*1960*/  F2F.F32.F64 R18, R18 ;  /* 0x0000001200127310 */ /* 0x000ee40000301000 */
[----:B-1-3--:R-:W-:-:S07]  /*1970*/  FSEL R4, -R18, R18, !P1 ;  /* 0x0000001212047208 */ /* 0x00afce0004800100 */
.L_x_24:
[----:B------:R-:W-:Y:S05]  /*1980*/  BSYNC.RECONVERGENT B0 ;  /* 0x0000000000007941 */ /* 0x000fea0003800200 */
.L_x_23:
[----:B------:R-:W-:Y:S01]  /*1990*/  MOV R2, 0x37cbac00 ;  /* 0x37cbac0000027802 */ /* 0x000fe20000000f00 */
[----:B------:R-:W-:Y:S01]  /*19a0*/  FMUL R17, R4, R4 ;  /* 0x0000000404117220 */ /* 0x000fe20000400000 */
[C---:B------:R-:W-:Y:S01]  /*19b0*/  LOP3.LUT R3, R0.reuse, 0x1, RZ, 0xc0, !PT ;  /* 0x0000000100037812 */ /* 0x040fe200078ec0ff */
[----:B------:R-:W-:Y:S01]  /*19c0*/  HFMA2 R18, -RZ, RZ, 1.0078125, -8.98838043212890625e-05 ;  /* 0x3c0885e4ff127431 */ /* 0x000fe200000001ff */
[----:B------:R-:W1:Y:S01]  /*19d0*/  LDC.64 R14, c[0x0][0x3e8] ;  /* 0x0000fa00ff0e7b82 */ /* 0x000e620000000a00 */
[----:B------:R-:W-:Y:S01]  /*19e0*/  FFMA R2, R17, R2, -0.0013887860113754868507 ;  /* 0xbab607ed11027423 */ /* 0x000fe20000000002 */
[----:B------:R-:W-:Y:S01]  /*19f0*/  ISETP.NE.U32.AND P0, PT, R3, 0x1, PT ;  /* 0x000000010300780c */ /* 0x000fe20003f05070 */
[----:B------:R-:W-:Y:S01]  /*1a00*/  VIADD R0, R0, 0x1 ;  /* 0x0000000100007836 */ /* 0x000fe20000000000 */
[----:B------:R-:W-:Y:S02]  /*1a10*/  MOV R19, 0x3e2aaaa8 ;  /* 0x3e2aaaa800137802 */ /* 0x000fe40000000f00 */
[----:B------:R-:W-:-:S02]  /*1a20*/  FSEL R16, R2, -0.00019574658654164522886, P0 ;  /* 0xb94d415302107808 */ /* 0x000fc40000000000 */
[----:B------:R-:W3:Y:S01]  /*1a30*/  LDC.64 R2, c[0x0][0x3f0] ;  /* 0x0000fc00ff027b82 */ /* 0x000ee20000000a00 */
[----:B------:R-:W-:Y:S02]  /*1a40*/  FSEL R18, R18, 0.041666727513074874878, !P0 ;  /* 0x3d2aaabb12127808 */ /* 0x000fe40004000000 */
[----:B------:R-:W-:Y:S02]  /*1a50*/  LOP3.LUT P1, RZ, R0, 0x2, RZ, 0xc0, !PT ;  /* 0x0000000200ff7812 */ /* 0x000fe4000782c0ff */
[----:B------:R-:W-:Y:S01]  /*1a60*/  FSEL R19, -R19, -0.4999999701976776123, !P0 ;  /* 0xbeffffff13137808 */ /* 0x000fe20004000100 */
[----:B------:R-:W-:Y:S01]  /*1a70*/  FFMA R16, R17, R16, R18 ;  /* 0x0000001011107223 */ /* 0x000fe20000000012 */
[----:B------:R-:W-:Y:S02]  /*1a80*/  FSEL R0, R4, 1, !P0 ;  /* 0x3f80000004007808 */ /* 0x000fe40004000000 */
[----:B------:R-:W-:Y:S01]  /*1a90*/  FSETP.GEU.AND P0, PT, R13, R5, PT ;  /* 0x000000050d00720b */ /* 0x000fe20003f0e000 */
[C---:B------:R-:W-:Y:S01]  /*1aa0*/  FFMA R16, R17.reuse, R16, R19 ;  /* 0x0000001011107223 */ /* 0x040fe20000000013 */
[----:B------:R-:W-:Y:S01]  /*1ab0*/  MOV R4, R13 ;  /* 0x0000000d00047202 */ /* 0x000fe20000000f00 */
[----:B------:R-:W-:Y:S01]  /*1ac0*/  FFMA R17, R17, R0, RZ ;  /* 0x0000000011117223 */ /* 0x000fe200000000ff */
[----:B------:R-:W4:Y:S03]  /*1ad0*/  LDC.64 R18, c[0x0][0x390] ;  /* 0x0000e400ff127b82 */ /* 0x000f260000000a00 */
[----:B------:R-:W-:Y:S01]  /*1ae0*/  FFMA R0, R17, R16, R0 ;  /* 0x0000001011007223 */ /* 0x000fe20000000000 */
[----:B-1----:R-:W-:-:S04]  /*1af0*/  IMAD.WIDE R14, R8, 0x4, R14 ;  /* 0x00000004080e7825 */ /* 0x002fc800078e020e */
[----:B------:R-:W-:Y:S01]  /*1b00*/  @P1 FADD R0, RZ, -R0 ;  /* 0x80000000ff001221 */ /* 0x000fe20000000000 */
[----:B------:R-:W1:Y:S01]  /*1b10*/  LDC.64 R16, c[0x0][0x388] ;  /* 0x0000e200ff107b82 */ /* 0x000e620000000a00 */
[----:B------:R-:W-:Y:S02]  /*1b20*/  @!P0 IMAD.MOV.U32 R4, RZ, RZ, R5 ;  /* 0x000000ffff048224 */ /* 0x000fe400078e0005 */
[----:B------:R-:W-:Y:S01]  /*1b30*/  FFMA R21, R9, R0, -R12 ;  /* 0x0000000009157223 */ /* 0x000fe2000000080c */
[----:B---3--:R-:W-:-:S04]  /*1b40*/  IMAD.WIDE R2, R8, 0x4, R2 ;  /* 0x0000000408027825 */ /* 0x008fc800078e0202 */
[----:B------:R-:W-:Y:S01]  /*1b50*/  STG.E desc[UR6][R14.64], R21 ;  /* 0x000000150e007986 */ /* 0x000fe2000c101906 */
[----:B------:R-:W-:-:S03]  /*1b60*/  MOV R9, R21 ;  /* 0x0000001500097202 */ /* 0x000fc60000000f00 */
[----:B------:R-:W-:Y:S04]  /*1b70*/  @!P0 STG.E desc[UR6][R2.64], R13 ;  /* 0x0000000d02008986 */ /* 0x000fe8000c101906 */
[----:B------:R2:W-:Y:S01]  /*1b80*/  @!P0 STG.E desc[UR6][R6.64], R5 ;  /* 0x0000000506008986 */ /* 0x0005e2000c101906 */
[----:B----4-:R-:W-:-:S03]  /*1b90*/  IMAD.WIDE R18, R8, 0x4, R18 ;  /* 0x0000000408127825 */ /* 0x010fc600078e0212 */
[----:B------:R-:W-:Y:S01]  /*1ba0*/  @!P0 STG.E desc[UR6][R10.64], R13 ;  /* 0x0000000d0a008986 */ /* 0x000fe2000c101906 */
[----:B--2---:R-:W-:-:S04]  /*1bb0*/  @!P0 MOV R5, R13 ;  /* 0x0000000d00058202 */ /* 0x004fc80000000f00 */
[----:B------:R-:W-:-:S13]  /*1bc0*/  FSETP.GEU.AND P1, PT, R5, R21, PT ;  /* 0x000000150500720b */ /* 0x000fda0003f2e000 */
[----:B------:R-:W-:Y:S01]  /*1bd0*/  @!P1 STG.E desc[UR6][R2.64], R5 ;  /* 0x0000000502009986 */ /* 0x000fe2000c101906 */
[----:B------:R-:W-:-:S03]  /*1be0*/  @!P1 IMAD.MOV.U32 R9, RZ, RZ, R5 ;  /* 0x000000ffff099224 */ /* 0x000fc600078e0005 */
[----:B------:R-:W-:Y:S04]  /*1bf0*/  @!P1 STG.E desc[UR6][R10.64], R21 ;  /* 0x000000150a009986 */ /* 0x000fe8000c101906 */
[----:B------:R2:W-:Y:S02]  /*1c00*/  @!P1 STG.E desc[UR6][R14.64], R5 ;  /* 0x000000050e009986 */ /* 0x0005e4000c101906 */
[----:B--2---:R-:W-:-:S04]  /*1c10*/  @!P1 MOV R5, R21 ;  /* 0x0000001500059202 */ /* 0x004fc80000000f00 */
[----:B------:R-:W-:-:S13]  /*1c20*/  FSETP.GEU.AND P0, PT, R4, R5, PT ;  /* 0x000000050400720b */ /* 0x000fda0003f0e000 */
[----:B------:R-:W-:Y:S04]  /*1c30*/  @!P0 STG.E desc[UR6][R2.64], R4 ;  /* 0x0000000402008986 */ /* 0x000fe8000c101906 */
[----:B------:R-:W-:Y:S04]  /*1c40*/  @!P0 STG.E desc[UR6][R6.64], R5 ;  /* 0x0000000506008986 */ /* 0x000fe8000c101906 */
[----:B------:R2:W-:Y:S04]  /*1c50*/  @!P0 STG.E desc[UR6][R10.64], R4 ;  /* 0x000000040a008986 */ /* 0x0005e8000c101906 */
[----:B------:R-:W3:Y:S01]  /*1c60*/  LDG.E R18, desc[UR6][R18.64] ;  /* 0x0000000612127981 */ /* 0x000ee2000c1e1900 */
[----:B-1----:R-:W-:-:S06]  /*1c70*/  IMAD.WIDE R16, R8, 0x4, R16 ;  /* 0x0000000408107825 */ /* 0x002fcc00078e0210 */
[----:B------:R-:W4:Y:S01]  /*1c80*/  LDG.E R16, desc[UR6][R16.64] ;  /* 0x0000000610107981 */ /* 0x000f22000c1e1900 */
[----:B--2---:R-:W-:Y:S01]  /*1c90*/  @!P0 MOV R4, R5 ;  /* 0x0000000500048202 */ /* 0x004fe20000000f00 */
[-C--:B------:R-:W-:Y:S01]  /*1ca0*/  FMUL R12, R9, R9.reuse ;  /* 0x00000009090c7220 */ /* 0x080fe20000400000 */
[----:B------:R-:W-:Y:S02]  /*1cb0*/  HFMA2 R15, -RZ, RZ, 2.125, 0 ;  /* 0x40400000ff0f7431 */ /* 0x000fe400000001ff */
[----:B------:R-:W-:Y:S01]  /*1cc0*/  IMAD.MOV.U32 R0, RZ, RZ, 0x3eaaaaab ;  /* 0x3eaaaaabff007424 */ /* 0x000fe200078e00ff */
[----:B------:R-:W-:Y:S01]  /*1cd0*/  BSSY.RECONVERGENT B0, `(.L_x_26) ;  /* 0x0000015000007945 */ /* 0x000fe20003800200 */
[----:B0-----:R-:W-:Y:S01]  /*1ce0*/  FMUL R13, R4, R4 ;  /* 0x00000004040d7220 */ /* 0x001fe20000400000 */
[----:B------:R-:W-:-:S03]  /*1cf0*/  FMUL R2, R12, R9 ;  /* 0x000000090c027220 */ /* 0x000fc60000400000 */
[----:B------:R-:W-:Y:S01]  /*1d00*/  FMUL R3, R13, R4 ;  /* 0x000000040d037220 */ /* 0x000fe20000400000 */
[----:B------:R-:W-:-:S03]  /*1d10*/  FFMA R15, R0, -R15, 1 ;  /* 0x3f800000000f7423 */ /* 0x000fc6000000080f */
[----:B------:R-:W-:Y:S01]  /*1d20*/  FADD R5, R3, -R2 ;  /* 0x8000000203057221 */ /* 0x000fe20000000000 */
[----:B------:R-:W-:Y:S01]  /*1d30*/  FMUL R2, R2, R9 ;  /* 0x0000000902027220 */ /* 0x000fe20000400000 */
[----:B------:R-:W-:Y:S02]  /*1d40*/  FFMA R0, R15, R0, 0.3333333432674407959 ;  /* 0x3eaaaaab0f007423 */ /* 0x000fe40000000000 */
[----:B---3--:R-:W-:Y:S01]  /*1d50*/  FMUL R18, R18, R5 ;  /* 0x0000000512127220 */ /* 0x008fe20000400000 */
[----:B------:R-:W-:-:S03]  /*1d60*/  FFMA R5, R3, R4, -R2 ;  /* 0x0000000403057223 */ /* 0x000fc60000000802 */
[----:B------:R-:W0:Y:S01]  /*1d70*/  FCHK P0, R18, 3 ;  /* 0x4040000012007902 */ /* 0x000e220000000000 */
[----:B------:R-:W-:Y:S01]  /*1d80*/  FFMA R7, R0, R18, RZ ;  /* 0x0000001200077223 */ /* 0x000fe200000000ff */
[----:B----4-:R-:W-:-:S03]  /*1d90*/  FMUL R5, R16, R5 ;  /* 0x0000000510057220 */ /* 0x010fc60000400000 */
        /* <DEDUP_REMOVED lines=8> */
.L_x_27:
[----:B------:R-:W-:Y:S05]  /*1e20*/  BSYNC.RECONVERGENT B0 ;  /* 0x0000000000007941 */ /* 0x000fea0003800200 */
.L_x_26:
[----:B------:R-:W0:Y:S08]  /*1e30*/  LDC.64 R6, c[0x0][0x398] ;  /* 0x0000e600ff067b82 */ /* 0x000e300000000a00 */
[----:B------:R-:W1:Y:S08]  /*1e40*/  LDC.64 R10, c[0x0][0x3a0] ;  /* 0x0000e800ff0a7b82 */ /* 0x000e700000000a00 */
[----:B------:R-:W2:Y:S01]  /*1e50*/  LDC.64 R2, c[0x0][0x3f8] ;  /* 0x0000fe00ff027b82 */ /* 0x000ea20000000a00 */
[----:B0-----:R-:W-:-:S06]  /*1e60*/  IMAD.WIDE R6, R8, 0x4, R6 ;  /* 0x0000000408067825 */ /* 0x001fcc00078e0206 */
[----:B------:R-:W3:Y:S01]  /*1e70*/  LDG.E R6, desc[UR6][R6.64] ;  /* 0x0000000606067981 */ /* 0x000ee2000c1e1900 */
[----:B-1----:R-:W-:-:S06]  /*1e80*/  IMAD.WIDE R10, R8, 0x4, R10 ;  /* 0x00000004080a7825 */ /* 0x002fcc00078e020a */
[----:B------:R-:W4:Y:S01]  /*1e90*/  LDG.E R11, desc[UR6][R10.64] ;  /* 0x000000060a0b7981 */ /* 0x000f22000c1e1900 */
[----:B------:R-:W-:Y:S01]  /*1ea0*/  FADD R13, R13, -R12 ;  /* 0x8000000c0d0d7221 */ /* 0x000fe20000000000 */
[----:B------:R-:W-:Y:S01]  /*1eb0*/  FFMA R0, R5, 0.25, R0 ;  /* 0x3e80000005007823 */ /* 0x000fe20000000000 */
[----:B------:R-:W-:Y:S01]  /*1ec0*/  FADD R5, -R9, R4 ;  /* 0x0000000409057221 */ /* 0x000fe20000000100 */
[----:B--2---:R-:W-:-:S04]  /*1ed0*/  IMAD.WIDE R2, R8, 0x4, R2 ;  /* 0x0000000408027825 */ /* 0x004fc800078e0202 */
[----:B---3--:R-:W-:-:S04]  /*1ee0*/  FMUL R13, R6, R13 ;  /* 0x0000000d060d7220 */ /* 0x008fc80000400000 */
[----:B------:R-:W-:-:S04]  /*1ef0*/  FFMA R0, R13, 0.5, R0 ;  /* 0x3f0000000d007823 */ /* 0x000fc80000000000 */
[----:B----4-:R-:W-:-:S05]  /*1f00*/  FFMA R0, R11, R5, R0 ;  /* 0x000000050b007223 */ /* 0x010fca0000000000 */
[----:B------:R-:W-:-:S04]  /*1f10*/  FSETP.GTU.AND P0, PT, R0, RZ, PT ;  /* 0x000000ff0000720b */ /* 0x000fc80003f0c000 */
[----:B------:R-:W-:-:S05]  /*1f20*/  FSEL R9, R9, R4, P0 ;  /* 0x0000000409097208 */ /* 0x000fca0000000000 */
[----:B------:R-:W-:Y:S01]  /*1f30*/  STG.E desc[UR6][R2.64], R9 ;  /* 0x0000000902007986 */ /* 0x000fe2000c101906 */
[----:B------:R-:W-:Y:S05]  /*1f40*/  EXIT ;  /* 0x000000000000794d */ /* 0x000fea0003800000 */
.L_x_0:
[----:B------:R-:W0:Y:S02]  /*1f50*/  LDC.64 R2, c[0x0][0x3b8] ;  /* 0x0000ee00ff027b82 */ /* 0x000e240000000a00 */
[----:B0-----:R-:W-:-:S06]  /*1f60*/  IMAD.WIDE R2, R8, 0x4, R2 ;  /* 0x0000000408027825 */ /* 0x001fcc00078e0202 */
[----:B------:R0:W5:Y:S01]  /*1f70*/  LDG.E R3, desc[UR6][R2.64] ;  /* 0x0000000602037981 */ /* 0x000162000c1e1900 */
[----:B------:R-:W-:Y:S01]  /*1f80*/  IADD3 R4, PT, PT, R0, -0xd000000, RZ ;  /* 0xf300000000047810 */ /* 0x000fe20007ffe0ff */
[----:B------:R0:W1:Y:S01]  /*1f90*/  MUFU.RSQ R5, R0 ;  /* 0x0000000000057308 */ /* 0x0000620000001400 */
[----:B------:R-:W-:Y:S02]  /*1fa0*/  BSSY.RECONVERGENT B0, `(.L_x_28) ;  /* 0x000000c000007945 */ /* 0x000fe40003800200 */
[----:B------:R-:W-:-:S13]  /*1fb0*/  ISETP.GT.U32.AND P0, PT, R4, 0x727fffff, PT ;  /* 0x727fffff0400780c */ /* 0x000fda0003f04070 */
[----:B0-----:R-:W-:Y:S05]  /*1fc0*/  @!P0 BRA `(.L_x_29) ;  /* 0x0000000000148947 */ /* 0x001fea0003800000 */
[----:B------:R-:W-:Y:S01]  /*1fd0*/  IMAD.MOV.U32 R2, RZ, RZ, R0 ;  /* 0x000000ffff027224 */ /* 0x000fe200078e0000 */
[----:B------:R-:W-:-:S07]  /*1fe0*/  MOV R12, 0x2000 ;  /* 0x00002000000c7802 */ /* 0x000fce0000000f00 */
[----:B-1---5:R-:W-:Y:S05]  /*1ff0*/  CALL.REL.NOINC `($__internal_0_$__cuda_sm20_sqrt_rn_f32_slowpath) ;  /* 0x00000004002c7944 */ /* 0x022fea0003c00000 */
[----:B------:R-:W-:Y:S01]  /*2000*/  MOV R2, R5 ;  /* 0x0000000500027202 */ /* 0x000fe20000000f00 */
[----:B------:R-:W-:Y:S06]  /*2010*/  BRA `(.L_x_30) ;  /* 0x0000000000107947 */ /* 0x000fec0003800000 */
.L_x_29:
[----:B-1----:R-:W-:Y:S01]  /*2020*/  FMUL.FTZ R7, R0, R5 ;  /* 0x0000000500077220 */ /* 0x002fe20000410000 */
[----:B------:R-:W-:-:S03]  /*2030*/  FMUL.FTZ R2, R5, 0.5 ;  /* 0x3f00000005027820 */ /* 0x000fc60000410000 */
[----:B------:R-:W-:-:S04]  /*2040*/  FFMA R0, -R7, R7, R0 ;  /* 0x0000000707007223 */ /* 0x000fc80000000100 */
[----:B------:R-:W-:-:S07]  /*2050*/  FFMA R2, R0, R2, R7 ;  /* 0x0000000200027223 */ /* 0x000fce0000000007 */
.L_x_30:
[----:B------:R-:W-:Y:S05]  /*2060*/  BSYNC.RECONVERGENT B0 ;  /* 0x0000000000007941 */ /* 0x000fea0003800200 */
.L_x_28:
[----:B------:R-:W0:Y:S02]  /*2070*/  LDC.64 R4, c[0x0][0x3a8] ;  /* 0x0000ea00ff047b82 */ /* 0x000e240000000a00 */
[----:B0-----:R-:W-:-:S05]  /*2080*/  IMAD.WIDE R4, R8, 0x4, R4 ;  /* 0x0000000408047825 */ /* 0x001fca00078e0204 */
[----:B------:R0:W2:Y:S01]  /*2090*/  LDG.E R0, desc[UR6][R4.64] ;  /* 0x0000000604007981 */ /* 0x0000a2000c1e1900 */
[C-C-:B-----5:R-:W-:Y:S01]  /*20a0*/  FADD R6, R3.reuse, R2.reuse ;  /* 0x0000000203067221 */ /* 0x160fe20000000000 */
[----:B------:R-:W-:Y:S01]  /*20b0*/  FADD R10, R3, -R2 ;  /* 0x80000002030a7221 */ /* 0x000fe20000000000 */
[----:B------:R-:W-:Y:S02]  /*20c0*/  HFMA2 R15, -RZ, RZ, 1.666015625, -0.052093505859375 ;  /* 0x3eaaaaabff0f7431 */ /* 0x000fe400000001ff */
[----:B------:R-:W-:Y:S02]  /*20d0*/  IMAD.MOV.U32 R16, RZ, RZ, 0x40400000 ;  /* 0x40400000ff107424 */ /* 0x000fe400078e00ff */
[C---:B------:R-:W-:Y:S01]  /*20e0*/  FMUL R7, |R6|.reuse, 16777216 ;  /* 0x4b80000006077820 */ /* 0x040fe20000400200 */
[----:B------:R-:W-:Y:S01]  /*20f0*/  FSETP.GEU.AND P0, PT, |R6|, 1.175494350822287508e-38, PT ;  /* 0x008000000600780b */ /* 0x000fe20003f0e200 */
[C---:B------:R-:W-:Y:S01]  /*2100*/  FMUL R11, |R10|.reuse, 16777216 ;  /* 0x4b8000000a0b7820 */ /* 0x040fe20000400200 */
[----:B------:R-:W-:Y:S01]  /*2110*/  FSETP.GEU.AND P1, PT, |R10|, 1.175494350822287508e-38, PT ;  /* 0x008000000a00780b */ /* 0x000fe20003f2e200 */
[----:B------:R-:W-:Y:S01]  /*2120*/  BSSY.RECONVERGENT B0, `(.L_x_31) ;  /* 0x000002a000007945 */ /* 0x000fe20003800200 */
[----:B------:R-:W-:-:S02]  /*2130*/  FSEL R7, R7, |R6|, !P0 ;  /* 0x4000000607077208 */ /* 0x000fc40004000000 */
[----:B------:R-:W-:Y:S02]  /*2140*/  FSEL R11, R11, |R10|, !P1 ;  /* 0x4000000a0b0b7208 */ /* 0x000fe40004800000 */
[----:B------:R1:W3:Y:S01]  /*2150*/  MUFU.LG2 R9, R7 ;  /* 0x0000000700097308 */ /* 0x0002e20000000c00 */
[----:B------:R-:W-:-:S07]  /*2160*/  FSETP.GEU.AND P3, PT, R3, R2, PT ;  /* 0x000000020300720b */ /* 0x000fce0003f6e000 */
[----:B------:R4:W0:Y:S01]  /*2170*/  MUFU.LG2 R12, R11 ;  /* 0x0000000b000c7308 */ /* 0x0008220000000c00 */
[----:B-1----:R-:W-:-:S05]  /*2180*/  FADD R7, R6, R6 ;  /* 0x0000000606077221 */ /* 0x002fca0000000000 */
[----:B------:R-:W-:Y:S01]  /*2190*/  FSETP.NEU.AND P2, PT, R7, R6, PT ;  /* 0x000000060700720b */ /* 0x000fe20003f4d000 */
[----:B---3--:R-:W-:Y:S01]  /*21a0*/  @!P0 FADD R9, R9, -24 ;  /* 0xc1c0000009098421 */ /* 0x008fe20000000000 */
[----:B----4-:R-:W-:-:S03]  /*21b0*/  FADD R11, R10, R10 ;  /* 0x0000000a0a0b7221 */ /* 0x010fc60000000000 */
[----:B------:R-:W-:Y:S02]  /*21c0*/  FMUL R9, R9, -0.6666666865348815918 ;  /* 0xbf2aaaab09097820 */ /* 0x000fe40000400000 */
[----:B------:R-:W-:Y:S01]  /*21d0*/  FSETP.NEU.AND P4, PT, R11, R10, PT ;  /* 0x0000000a0b00720b */ /* 0x000fe20003f8d000 */
[----:B0-----:R-:W-:Y:S01]  /*21e0*/  @!P1 FADD R12, R12, -24 ;  /* 0xc1c000000c0c9421 */ /* 0x001fe20000000000 */
[----:B------:R-:W-:Y:S02]  /*21f0*/  FSETP.GEU.AND P1, PT, R3, -R2, PT ;  /* 0x800000020300720b */ /* 0x000fe40003f2e000 */
[----:B------:R-:W0:Y:S01]  /*2200*/  MUFU.EX2 R9, R9 ;  /* 0x0000000900097308 */ /* 0x000e220000000800 */
[----:B------:R-:W-:-:S07]  /*2210*/  FMUL R12, R12, -0.6666666865348815918 ;  /* 0xbf2aaaab0c0c7820 */ /* 0x000fce0000400000 */
[----:B------:R-:W1:Y:S01]  /*2220*/  MUFU.EX2 R13, R12 ;  /* 0x0000000c000d7308 */ /* 0x000e620000000800 */
[----:B0-----:R-:W-:Y:S01]  /*2230*/  FMUL R4, |R6|, R9 ;  /* 0x0000000906047220 */ /* 0x001fe20000400200 */
[----:B------:R-:W-:-:S03]  /*2240*/  FFMA R6, -R15, R16, 1 ;  /* 0x3f8000000f067423 */ /* 0x000fc60000000110 */
[----:B------:R-:W-:Y:S01]  /*2250*/  FMUL R5, R9, -R4 ;  /* 0x8000000409057220 */ /* 0x000fe20000400000 */
[----:B------:R-:W-:Y:S01]  /*2260*/  FFMA R9, R6, -R15, -0.3333333432674407959 ;  /* 0xbeaaaaab06097423 */ /* 0x000fe2000000080f */
[----:B-1----:R-:W-:Y:S02]  /*2270*/  FMUL R14, |R10|, R13 ;  /* 0x0000000d0a0e7220 */ /* 0x002fe40000400200 */
[----:B------:R-:W-:Y:S02]  /*2280*/  FFMA R5, R4, R5, 1 ;  /* 0x3f80000004057423 */ /* 0x000fe40000000005 */
[----:B------:R-:W-:Y:S02]  /*2290*/  FMUL R13, R13, -R14 ;  /* 0x8000000e0d0d7220 */ /* 0x000fe40000400000 */
[----:B------:R-:W-:Y:S02]  /*22a0*/  FMUL R5, R5, 0.3333333432674407959 ;  /* 0x3eaaaaab05057820 */ /* 0x000fe40000400000 */
[----:B------:R-:W-:-:S02]  /*22b0*/  FFMA R13, R14, R13, 1 ;  /* 0x3f8000000e0d7423 */ /* 0x000fc4000000000d */
[----:B------:R-:W-:Y:S02]  /*22c0*/  FFMA R5, R4, R5, R4 ;  /* 0x0000000504057223 */ /* 0x000fe40000000004 */
[----:B------:R-:W-:-:S03]  /*22d0*/  FMUL R13, R13, 0.3333333432674407959 ;  /* 0x3eaaaaab0d0d7820 */ /* 0x000fc60000400000 */
[----:B------:R-:W-:Y:S01]  /*22e0*/  @P2 FSEL R7, -R5, R5, !P1 ;  /* 0x0000000505072208 */ /* 0x000fe20004800100 */
[----:B------:R-:W-:-:S05]  /*22f0*/  FFMA R13, R14, R13, R14 ;  /* 0x0000000d0e0d7223 */ /* 0x000fca000000000e */
[----:B------:R-:W-:-:S05]  /*2300*/  @P4 FSEL R11, -R13, R13, !P3 ;  /* 0x0000000d0d0b4208 */ /* 0x000fca0005800100 */
[----:B------:R-:W-:Y:S01]  /*2310*/  FADD R4, R7, R11 ;  /* 0x0000000b07047221 */ /* 0x000fe20000000000 */
[----:B--2---:R-:W0:Y:S01]  /*2320*/  FCHK P0, R0, -3 ;  /* 0xc040000000007902 */ /* 0x004e220000000000 */
[----:B------:R-:W-:-:S04]  /*2330*/  FFMA R2, R0, R9, RZ ;  /* 0x0000000900027223 */ /* 0x000fc800000000ff */
[----:B------:R-:W-:-:S04]  /*2340*/  FFMA R3, R2, 3, R0 ;  /* 0x4040000002037823 */ /* 0x000fc80000000000 */
[----:B------:R-:W-:Y:S01]  /*2350*/  FFMA R9, R9, R3, R2 ;  /* 0x0000000309097223 */ /* 0x000fe20000000002 */
[----:B0-----:R-:W-:Y:S06]  /*2360*/  @!P0 BRA `(.L_x_32) ;  /* 0x0000000000148947 */ /* 0x001fec0003800000 */
[----:B------:R-:W-:Y:S02]  /*2370*/  MOV R2, R0 ;  /* 0x0000000000027202 */ /* 0x000fe40000000f00 */
[----:B------:R-:W-:Y:S02]  /*2380*/  MOV R3, 0xc0400000 ;  /* 0xc040000000037802 */ /* 0x000fe40000000f00 */
[----:B------:R-:W-:-:S07]  /*2390*/  MOV R14, 0x23b0 ;  /* 0x000023b0000e7802 */ /* 0x000fce0000000f00 */
[----:B------:R-:W-:Y:S05]  /*23a0*/  CALL.REL.NOINC `($__internal_1_$__cuda_sm3x_div_rn_noftz_f32_slowpath) ;  /* 0x0000000000987944 */ /* 0x000fea0003c00000 */
[----:B------:R-:W-:-:S07]  /*23b0*/  IMAD.MOV.U32 R9, RZ, RZ, R15 ;  /* 0x000000ffff097224 */ /* 0x000fce00078e000f */
.L_x_32:
[----:B------:R-:W-:Y:S05]  /*23c0*/  BSYNC.RECONVERGENT B0 ;  /* 0x0000000000007941 */ /* 0x000fea0003800200 */
.L_x_31:
[----:B------:R-:W0:Y:S01]  /*23d0*/  LDC.64 R2, c[0x0][0x3d8] ;  /* 0x0000f600ff027b82 */ /* 0x000e220000000a00 */
[----:B------:R-:W-:-:S07]  /*23e0*/  FADD R9, R4, R9 ;  /* 0x0000000904097221 */ /* 0x000fce0000000000 */
[----:B------:R-:W1:Y:S08]  /*23f0*/  LDC.64 R6, c[0x0][0x3e0] ;  /* 0x0000f800ff067b82 */ /* 0x000e700000000a00 */
[----:B------:R-:W2:Y:S08]  /*2400*/  LDC.64 R10, c[0x0][0x3e8] ;  /* 0x0000fa00ff0a7b82 */ /* 0x000eb00000000a00 */
[----:B------:R-:W3:Y:S01]  /*2410*/  LDC.64 R12, c[0x0][0x3f8] ;  /* 0x0000fe00ff0c7b82 */ /* 0x000ee20000000a00 */
[----:B0-----:R-:W-:-:S05]  /*2420*/  IMAD.WIDE R2, R8, 0x4, R2 ;  /* 0x0000000408027825 */ /* 0x001fca00078e0202 */
[----:B------:R-:W-:Y:S01]  /*2430*/  STG.E desc[UR6][R2.64], R9 ;  /* 0x0000000902007986 */ /* 0x000fe2000c101906 */
[----:B-1----:R-:W-:-:S05]  /*2440*/  IMAD.WIDE R6, R8, 0x4, R6 ;  /* 0x0000000408067825 */ /* 0x002fca00078e0206 */
[----:B------:R-:W-:Y:S01]  /*2450*/  STG.E desc[UR6][R6.64], RZ ;  /* 0x000000ff06007986 */ /* 0x000fe2000c101906 */
[----:B--2---:R-:W-:-:S05]  /*2460*/  IMAD.WIDE R10, R8, 0x4, R10 ;  /* 0x00000004080a7825 */ /* 0x004fca00078e020a */
[----:B------:R-:W-:Y:S01]  /*2470*/  STG.E desc[UR6][R10.64], RZ ;  /* 0x000000ff0a007986 */ /* 0x000fe2000c101906 */
[----:B---3--:R-:W-:-:S05]  /*2480*/  IMAD.WIDE R12, R8, 0x4, R12 ;  /* 0x00000004080c7825 */ /* 0x008fca00078e020c */
[----:B------:R-:W-:Y:S01]  /*2490*/  STG.E desc[UR6][R12.64], R9 ;  /* 0x000000090c007986 */ /* 0x000fe2000c101906 */
[----:B------:R-:W-:Y:S05]  /*24a0*/  EXIT ;  /* 0x000000000000794d */ /* 0x000fea0003800000 */
        .weak           $__internal_0_$__cuda_sm20_sqrt_rn_f32_slowpath
        .type           $__internal_0_$__cuda_sm20_sqrt_rn_f32_slowpath,@function
        .size           $__internal_0_$__cuda_sm20_sqrt_rn_f32_slowpath,($__internal_1_$__cuda_sm3x_div_rn_noftz_f32_slowpath - $__internal_0_$__cuda_sm20_sqrt_rn_f32_slowpath)
$__internal_0_$__cuda_sm20_sqrt_rn_f32_slowpath:
[----:B------:R-:W-:-:S13]  /*24b0*/  LOP3.LUT P0, RZ, R2, 0x7fffffff, RZ, 0xc0, !PT ;  /* 0x7fffffff02ff7812 */ /* 0x000fda000780c0ff */
[----:B------:R-:W-:Y:S01]  /*24c0*/  @!P0 MOV R5, R2 ;  /* 0x0000000200058202 */ /* 0x000fe20000000f00 */
[----:B------:R-:W-:Y:S06]  /*24d0*/  @!P0 BRA `(.L_x_33) ;  /* 0x0000000000408947 */ /* 0x000fec0003800000 */
[----:B------:R-:W-:-:S13]  /*24e0*/  FSETP.GEU.FTZ.AND P0, PT, R2, RZ, PT ;  /* 0x000000ff0200720b */ /* 0x000fda0003f1e000 */
[----:B------:R-:W-:Y:S01]  /*24f0*/  @!P0 MOV R5, 0x7fffffff ;  /* 0x7fffffff00058802 */ /* 0x000fe20000000f00 */
[----:B------:R-:W-:Y:S06]  /*2500*/  @!P0 BRA `(.L_x_33) ;  /* 0x0000000000348947 */ /* 0x000fec0003800000 */
[----:B------:R-:W-:-:S13]  /*2510*/  FSETP.GTU.FTZ.AND P0, PT, |R2|, +INF , PT ;  /* 0x7f8000000200780b */ /* 0x000fda0003f1c200 */
[----:B------:R-:W-:Y:S01]  /*2520*/  @P0 FADD.FTZ R5, R2, 1 ;  /* 0x3f80000002050421 */ /* 0x000fe20000010000 */
[----:B------:R-:W-:Y:S06]  /*2530*/  @P0 BRA `(.L_x_33) ;  /* 0x0000000000280947 */ /* 0x000fec0003800000 */
[----:B------:R-:W-:-:S13]  /*2540*/  FSETP.NEU.FTZ.AND P0, PT, |R2|, +INF , PT ;  /* 0x7f8000000200780b */ /* 0x000fda0003f1d200 */
[----:B------:R-:W-:-:S04]  /*2550*/  @P0 FFMA R6, R2, 1.84467440737095516160e+19, RZ ;  /* 0x5f80000002060823 */ /* 0x000fc800000000ff */
[----:B------:R-:W0:Y:S02]  /*2560*/  @P0 MUFU.RSQ R5, R6 ;  /* 0x0000000600050308 */ /* 0x000e240000001400 */
[----:B0-----:R-:W-:Y:S01]  /*2570*/  @P0 FMUL.FTZ R7, R6, R5 ;  /* 0x0000000506070220 */ /* 0x001fe20000410000 */
[----:B------:R-:W-:Y:S01]  /*2580*/  @P0 FMUL.FTZ R11, R5, 0.5 ;  /* 0x3f000000050b0820 */ /* 0x000fe20000410000 */
[----:B------:R-:W-:Y:S02]  /*2590*/  @!P0 IMAD.MOV.U32 R5, RZ, RZ, R2 ;  /* 0x000000ffff058224 */ /* 0x000fe400078e0002 */
[----:B------:R-:W-:-:S04]  /*25a0*/  @P0 FADD.FTZ R9, -R7, -RZ ;  /* 0x800000ff07090221 */ /* 0x000fc80000010100 */
[----:B------:R-:W-:-:S04]  /*25b0*/  @P0 FFMA R10, R7, R9, R6 ;  /* 0x00000009070a0223 */ /* 0x000fc80000000006 */
[----:B------:R-:W-:-:S04]  /*25c0*/  @P0 FFMA R10, R10, R11, R7 ;  /* 0x0000000b0a0a0223 */ /* 0x000fc80000000007 */
[----:B------:R-:W-:-:S07]  /*25d0*/  @P0 FMUL.FTZ R5, R10, 2.3283064365386962891e-10 ;  /* 0x2f8000000a050820 */ /* 0x000fce0000410000 */
.L_x_33:
[----:B------:R-:W-:Y:S01]  /*25e0*/  HFMA2 R7, -RZ, RZ, 0, 0 ;  /* 0x00000000ff077431 */ /* 0x000fe200000001ff */
[----:B------:R-:W-:-:S04]  /*25f0*/  MOV R6, R12 ;  /* 0x0000000c00067202 */ /* 0x000fc80000000f00 */
[----:B------:R-:W-:Y:S05]  /*2600*/  RET.REL.NODEC R6 `(_Z13QuarticSolveriPKfS0_S0_S0_S0_S0_S0_S0_PfS1_S1_S1_S1_S1_S1_) ;  /* 0xffffffd8067c7950 */ /* 0x000fea0003c3ffff */
        .weak           $__internal_1_$__cuda_sm3x_div_rn_noftz_f32_slowpath
        .type           $__internal_1_$__cuda_sm3x_div_rn_noftz_f32_slowpath,@function
        .size           $__internal_1_$__cuda_sm3x_div_rn_noftz_f32_slowpath,(.L_x_77 - $__internal_1_$__cuda_sm3x_div_rn_noftz_f32_slowpath)
$__internal_1_$__cuda_sm3x_div_rn_noftz_f32_slowpath:
[----:B------:R-:W-:Y:S01]  /*2610*/  SHF.R.U32.HI R15, RZ, 0x17, R3 ;  /* 0x00000017ff0f7819 */ /* 0x000fe20000011603 */
[----:B------:R-:W-:Y:S01]  /*2620*/  BSSY.RECONVERGENT B1, `(.L_x_34) ;  /* 0x0000062000017945 */ /* 0x000fe20003800200 */
[----:B------:R-:W-:Y:S02]  /*2630*/  SHF.R.U32.HI R17, RZ, 0x17, R2 ;  /* 0x00000017ff117819 */ /* 0x000fe40000011602 */
[----:B------:R-:W-:Y:S02]  /*2640*/  LOP3.LUT R15, R15, 0xff, RZ, 0xc0, !PT ;  /* 0x000000ff0f0f7812 */ /* 0x000fe400078ec0ff */
[----:B------:R-:W-:-:S03]  /*2650*/  LOP3.LUT R17, R17, 0xff, RZ, 0xc0, !PT ;  /* 0x000000ff11117812 */ /* 0x000fc600078ec0ff */
[----:B------:R-:W-:Y:S01]  /*2660*/  VIADD R19, R15, 0xffffffff ;  /* 0xffffffff0f137836 */ /* 0x000fe20000000000 */
[----:B------:R-:W-:-:S04]  /*2670*/  IADD3 R18, PT, PT, R17, -0x1, RZ ;  /* 0xffffffff11127810 */ /* 0x000fc80007ffe0ff */
[----:B------:R-:W-:-:S04]  /*2680*/  ISETP.GT.U32.AND P0, PT, R19, 0xfd, PT ;  /* 0x000000fd1300780c */ /* 0x000fc80003f04070 */
[----:B------:R-:W-:-:S13]  /*2690*/  ISETP.GT.U32.OR P0, PT, R18, 0xfd, P0 ;  /* 0x000000fd1200780c */ /* 0x000fda0000704470 */
[----:B------:R-:W-:Y:S01]  /*26a0*/  @!P0 MOV R16, RZ ;  /* 0x000000ff00108202 */ /* 0x000fe20000000f00 */
[----:B------:R-:W-:Y:S06]  /*26b0*/  @!P0 BRA `(.L_x_35) ;  /* 0x00000000005c8947 */ /* 0x000fec0003800000 */
[----:B------:R-:W-:Y:S02]  /*26c0*/  FSETP.GTU.FTZ.AND P0, PT, |R2|, +INF , PT ;  /* 0x7f8000000200780b */ /* 0x000fe40003f1c200 */
[----:B------:R-:W-:-:S04]  /*26d0*/  FSETP.GTU.FTZ.AND P1, PT, |R3|, +INF , PT ;  /* 0x7f8000000300780b */ /* 0x000fc80003f3c200 */
[----:B------:R-:W-:-:S13]  /*26e0*/  PLOP3.LUT P0, PT, P0, P1, PT, 0xf8, 0x8f ;  /* 0x00000000008f781c */ /* 0x000fda0000703f70 */
[----:B------:R-:W-:Y:S05]  /*26f0*/  @P0 BRA `(.L_x_36) ;  /* 0x00000004004c0947 */ /* 0x000fea0003800000 */
[----:B------:R-:W-:-:S13]  /*2700*/  LOP3.LUT P0, RZ, R3, 0x7fffffff, R2, 0xc8, !PT ;  /* 0x7fffffff03ff7812 */ /* 0x000fda000780c802 */
[----:B------:R-:W-:Y:S05]  /*2710*/  @!P0 BRA `(.L_x_37) ;  /* 0x00000004003c8947 */ /* 0x000fea0003800000 */
[C---:B------:R-:W-:Y:S02]  /*2720*/  FSETP.NEU.FTZ.AND P1, PT, |R2|.reuse, +INF , PT ;  /* 0x7f8000000200780b */ /* 0x040fe40003f3d200 */
[----:B------:R-:W-:Y:S02]  /*2730*/  FSETP.NEU.FTZ.AND P2, PT, |R3|, +INF , PT ;  /* 0x7f8000000300780b */ /* 0x000fe40003f5d200 */
[----:B------:R-:W-:-:S11]  /*2740*/  FSETP.NEU.FTZ.AND P0, PT, |R2|, +INF , PT ;  /* 0x7f8000000200780b */ /* 0x000fd60003f1d200 */
[----:B------:R-:W-:Y:S05]  /*2750*/  @!P2 BRA !P1, `(.L_x_37) ;  /* 0x00000004002ca947 */ /* 0x000fea0004800000 */
[----:B------:R-:W-:-:S04]  /*2760*/  LOP3.LUT P1, RZ, R2, 0x7fffffff, RZ, 0xc0, !PT ;  /* 0x7fffffff02ff7812 */ /* 0x000fc8000782c0ff */
[----:B------:R-:W-:-:S13]  /*2770*/  PLOP3.LUT P1, PT, P2, P1, PT, 0x2f, 0xf2 ;  /* 0x0000000000f2781c */ /* 0x000fda0001722577 */
[----:B------:R-:W-:Y:S05]  /*2780*/  @P1 BRA `(.L_x_38) ;  /* 0x0000000400181947 */ /* 0x000fea0003800000 */
[----:B------:R-:W-:-:S04]  /*2790*/  LOP3.LUT P1, RZ, R3, 0x7fffffff, RZ, 0xc0, !PT ;  /* 0x7fffffff03ff7812 */ /* 0x000fc8000782c0ff */
[----:B------:R-:W-:-:S13]  /*27a0*/  PLOP3.LUT P0, PT, P0, P1, PT, 0x2f, 0xf2 ;  /* 0x0000000000f2781c */ /* 0x000fda0000702577 */
[----:B------:R-:W-:Y:S05]  /*27b0*/  @P0 BRA `(.L_x_39) ;  /* 0x0000000400000947 */ /* 0x000fea0003800000 */
[----:B------:R-:W-:Y:S02]  /*27c0*/  ISETP.GE.AND P0, PT, R18, RZ, PT ;  /* 0x000000ff1200720c */ /* 0x000fe40003f06270 */
[----:B------:R-:W-:-:S11]  /*27d0*/  ISETP.GE.AND P1, PT, R19, RZ, PT ;  /* 0x000000ff1300720c */ /* 0x000fd60003f26270 */
[----:B------:R-:W-:Y:S01]  /*27e0*/  @P0 IMAD.MOV.U32 R16, RZ, RZ, RZ ;  /* 0x000000ffff100224 */ /* 0x000fe200078e00ff */
[----:B------:R-:W-:Y:S01]  /*27f0*/  @!P0 MOV R16, 0xffffffc0 ;  /* 0xffffffc000108802 */ /* 0x000fe20000000f00 */
[----:B------:R-:W-:Y:S01]  /*2800*/  @!P0 FFMA R2, R2, 1.84467440737095516160e+19, RZ ;  /* 0x5f80000002028823 */ /* 0x000fe200000000ff */
[----:B------:R-:W-:Y:S02]  /*2810*/  @!P1 FFMA R3, R3, 1.84467440737095516160e+19, RZ ;  /* 0x5f80000003039823 */ /* 0x000fe400000000ff */
[----:B------:R-:W-:-:S07]  /*2820*/  @!P1 IADD3 R16, PT, PT, R16, 0x40, RZ ;  /* 0x0000004010109810 */ /* 0x000fce0007ffe0ff */
.L_x_35:
[----:B------:R-:W-:Y:S01]  /*2830*/  LEA R18, R15, 0xc0800000, 0x17 ;  /* 0xc08000000f127811 */ /* 0x000fe200078eb8ff */
[----:B------:R-:W-:Y:S01]  /*2840*/  BSSY.RECONVERGENT B2, `(.L_x_40) ;  /* 0x0000036000027945 */ /* 0x000fe20003800200 */
[----:B------:R-:W-:-:S03]  /*2850*/  IADD3 R17, PT, PT, R17, -0x7f, RZ ;  /* 0xffffff8111117810 */ /* 0x000fc60007ffe0ff */
[----:B------:R-:W-:Y:S02]  /*2860*/  IMAD.IADD R20, R3, 0x1, -R18 ;  /* 0x0000000103147824 */ /* 0x000fe400078e0a12 */
[C---:B------:R-:W-:Y:S01]  /*2870*/  IMAD R2, R17.reuse, -0x800000, R2 ;  /* 0xff80000011027824 */ /* 0x040fe200078e0202 */
[----:B------:R-:W-:Y:S01]  /*2880*/  IADD3 R17, PT, PT, R17, 0x7f, -R15 ;  /* 0x0000007f11117810 */ /* 0x000fe20007ffe80f */
[----:B------:R-:W0:Y:S01]  /*2890*/  MUFU.RCP R18, R20 ;  /* 0x0000001400127308 */ /* 0x000e220000001000 */
[----:B------:R-:W-:Y:S02]  /*28a0*/  FADD.FTZ R19, -R20, -RZ ;  /* 0x800000ff14137221 */ /* 0x000fe40000010100 */
[----:B------:R-:W-:Y:S02]  /*28b0*/  IADD3 R17, PT, PT, R17, R16, RZ ;  /* 0x0000001011117210 */ /* 0x000fe40007ffe0ff */
[----:B0-----:R-:W-:-:S04]  /*28c0*/  FFMA R3, R18, R19, 1 ;  /* 0x3f80000012037423 */ /* 0x001fc80000000013 */
[----:B------:R-:W-:-:S04]  /*28d0*/  FFMA R3, R18, R3, R18 ;  /* 0x0000000312037223 */ /* 0x000fc80000000012 */
[----:B------:R-:W-:-:S04]  /*28e0*/  FFMA R18, R2, R3, RZ ;  /* 0x0000000302127223 */ /* 0x000fc800000000ff */
[----:B------:R-:W-:-:S04]  /*28f0*/  FFMA R21, R19, R18, R2 ;  /* 0x0000001213157223 */ /* 0x000fc80000000002 */
[----:B------:R-:W-:-:S04]  /*2900*/  FFMA R18, R3, R21, R18 ;  /* 0x0000001503127223 */ /* 0x000fc80000000012 */
[----:B------:R-:W-:-:S04]  /*2910*/  FFMA R19, R19, R18, R2 ;  /* 0x0000001213137223 */ /* 0x000fc80000000002 */
[----:B------:R-:W-:-:S05]  /*2920*/  FFMA R2, R3, R19, R18 ;  /* 0x0000001303027223 */ /* 0x000fca0000000012 */
[----:B------:R-:W-:-:S04]  /*2930*/  SHF.R.U32.HI R15, RZ, 0x17, R2 ;  /* 0x00000017ff0f7819 */ /* 0x000fc80000011602 */
[----:B------:R-:W-:-:S05]  /*2940*/  LOP3.LUT R15, R15, 0xff, RZ, 0xc0, !PT ;  /* 0x000000ff0f0f7812 */ /* 0x000fca00078ec0ff */
[----:B------:R-:W-:-:S05]  /*2950*/  IMAD.IADD R15, R15, 0x1, R17 ;  /* 0x000000010f0f7824 */ /* 0x000fca00078e0211 */
[----:B------:R-:W-:-:S04]  /*2960*/  IADD3 R16, PT, PT, R15, -0x1, RZ ;  /* 0xffffffff0f107810 */ /* 0x000fc80007ffe0ff */
[----:B------:R-:W-:-:S13]  /*2970*/  ISETP.GE.U32.AND P0, PT, R16, 0xfe, PT ;  /* 0x000000fe1000780c */ /* 0x000fda0003f06070 */
[----:B------:R-:W-:Y:S05]  /*2980*/  @!P0 BRA `(.L_x_41) ;  /* 0x0000000000808947 */ /* 0x000fea0003800000 */
[----:B------:R-:W-:-:S13]  /*2990*/  ISETP.GT.AND P0, PT, R15, 0xfe, PT ;  /* 0x000000fe0f00780c */ /* 0x000fda0003f04270 */
[----:B------:R-:W-:Y:S05]  /*29a0*/  @P0 BRA `(.L_x_42) ;  /* 0x00000000006c0947 */ /* 0x000fea0003800000 */
[----:B------:R-:W-:-:S13]  /*29b0*/  ISETP.GE.AND P0, PT, R15, 0x1, PT ;  /* 0x000000010f00780c */ /* 0x000fda0003f06270 */
[----:B------:R-:W-:Y:S05]  /*29c0*/  @P0 BRA `(.L_x_43) ;  /* 0x0000000000740947 */ /* 0x000fea0003800000 */
[----:B------:R-:W-:Y:S02]  /*29d0*/  ISETP.GE.AND P0, PT, R15, -0x18, PT ;  /* 0xffffffe80f00780c */ /* 0x000fe40003f06270 */
[----:B------:R-:W-:-:S11]  /*29e0*/  LOP3.LUT R2, R2, 0x80000000, RZ, 0xc0, !PT ;  /* 0x8000000002027812 */ /* 0x000fd600078ec0ff */
[----:B------:R-:W-:Y:S05]  /*29f0*/  @!P0 BRA `(.L_x_43) ;  /* 0x0000000000688947 */ /* 0x000fea0003800000 */
[-CC-:B------:R-:W-:Y:S01]  /*2a00*/  FFMA.RZ R16, R3, R19.reuse, R18.reuse ;  /* 0x0000001303107223 */ /* 0x180fe2000000c012 */
[C---:B------:R-:W-:Y:S02]  /*2a10*/  ISETP.NE.AND P2, PT, R15.reuse, RZ, PT ;  /* 0x000000ff0f00720c */ /* 0x040fe40003f45270 */
[----:B------:R-:W-:Y:S02]  /*2a20*/  ISETP.NE.AND P1, PT, R15, RZ, PT ;  /* 0x000000ff0f00720c */ /* 0x000fe40003f25270 */
[----:B------:R-:W-:Y:S01]  /*2a30*/  LOP3.LUT R17, R16, 0x7fffff, RZ, 0xc0, !PT ;  /* 0x007fffff10117812 */ /* 0x000fe200078ec0ff */
[CCC-:B------:R-:W-:Y:S01]  /*2a40*/  FFMA.RP R16, R3.reuse, R19.reuse, R18.reuse ;  /* 0x0000001303107223 */ /* 0x1c0fe20000008012 */
[----:B------:R-:W-:Y:S01]  /*2a50*/  FFMA.RM R3, R3, R19, R18 ;  /* 0x0000001303037223 */ /* 0x000fe20000004012 */
[----:B------:R-:W-:Y:S01]  /*2a60*/  IADD3 R18, PT, PT, R15, 0x20, RZ ;  /* 0x000000200f127810 */ /* 0x000fe20007ffe0ff */
[----:B------:R-:W-:Y:S01]  /*2a70*/  IMAD.MOV R15, RZ, RZ, -R15 ;  /* 0x000000ffff0f7224 */ /* 0x000fe200078e0a0f */
[----:B------:R-:W-:-:S02]  /*2a80*/  LOP3.LUT R17, R17, 0x800000, RZ, 0xfc, !PT ;  /* 0x0080000011117812 */ /* 0x000fc400078efcff */
[----:B------:R-:W-:Y:S02]  /*2a90*/  FSETP.NEU.FTZ.AND P0, PT, R16, R3, PT ;  /* 0x000000031000720b */ /* 0x000fe40003f1d000 */
[----:B------:R-:W-:Y:S02]  /*2aa0*/  SHF.L.U32 R18, R17, R18, RZ ;  /* 0x0000001211127219 */ /* 0x000fe400000006ff */
[----:B------:R-:W-:Y:S02]  /*2ab0*/  SEL R16, R15, RZ, P2 ;  /* 0x000000ff0f107207 */ /* 0x000fe40001000000 */
[----:B------:R-:W-:Y:S02]  /*2ac0*/  ISETP.NE.AND P1, PT, R18, RZ, P1 ;  /* 0x000000ff1200720c */ /* 0x000fe40000f25270 */
[----:B------:R-:W-:Y:S02]  /*2ad0*/  SHF.R.U32.HI R16, RZ, R16, R17 ;  /* 0x00000010ff107219 */ /* 0x000fe40000011611 */
[----:B------:R-:W-:-:S02]  /*2ae0*/  PLOP3.LUT P0, PT, P0, P1, PT, 0xf8, 0x8f ;  /* 0x00000000008f781c */ /* 0x000fc40000703f70 */
[----:B------:R-:W-:Y:S02]  /*2af0*/  SHF.R.U32.HI R18, RZ, 0x1, R16 ;  /* 0x00000001ff127819 */ /* 0x000fe40000011610 */
[----:B------:R-:W-:-:S04]  /*2b00*/  SEL R3, RZ, 0x1, !P0 ;  /* 0x00000001ff037807 */ /* 0x000fc80004000000 */
[----:B------:R-:W-:-:S04]  /*2b10*/  LOP3.LUT R3, R3, 0x1, R18, 0xf8, !PT ;  /* 0x0000000103037812 */ /* 0x000fc800078ef812 */
[----:B------:R-:W-:-:S04]  /*2b20*/  LOP3.LUT R3, R3, R16, RZ, 0xc0, !PT ;  /* 0x0000001003037212 */ /* 0x000fc800078ec0ff */
[----:B------:R-:W-:-:S04]  /*2b30*/  IADD3 R3, PT, PT, R18, R3, RZ ;  /* 0x0000000312037210 */ /* 0x000fc80007ffe0ff */
[----:B------:R-:W-:Y:S01]  /*2b40*/  LOP3.LUT R2, R3, R2, RZ, 0xfc, !PT ;  /* 0x0000000203027212 */ /* 0x000fe200078efcff */
[----:B------:R-:W-:Y:S06]  /*2b50*/  BRA `(.L_x_43) ;  /* 0x0000000000107947 */ /* 0x000fec0003800000 */
.L_x_42:
[----:B------:R-:W-:-:S04]  /*2b60*/  LOP3.LUT R2, R2, 0x80000000, RZ, 0xc0, !PT ;  /* 0x8000000002027812 */ /* 0x000fc800078ec0ff */
[----:B------:R-:W-:Y:S01]  /*2b70*/  LOP3.LUT R2, R2, 0x7f800000, RZ, 0xfc, !PT ;  /* 0x7f80000002027812 */ /* 0x000fe200078efcff */
[----:B------:R-:W-:Y:S06]  /*2b80*/  BRA `(.L_x_43) ;  /* 0x0000000000047947 */ /* 0x000fec0003800000 */
.L_x_41:
[----:B------:R-:W-:-:S07]  /*2b90*/  LEA R2, R17, R2, 0x17 ;  /* 0x0000000211027211 */ /* 0x000fce00078eb8ff */
.L_x_43:
[----:B------:R-:W-:Y:S05]  /*2ba0*/  BSYNC.RECONVERGENT B2 ;  /* 0x0000000000027941 */ /* 0x000fea0003800200 */
.L_x_40:
[----:B------:R-:W-:Y:S05]  /*2bb0*/  BRA `(.L_x_44) ;  /* 0x0000000000207947 */ /* 0x000fea0003800000 */
.L_x_39:
[----:B------:R-:W-:-:S04]  /*2bc0*/  LOP3.LUT R2, R3, 0x80000000, R2, 0x48, !PT ;  /* 0x8000000003027812 */ /* 0x000fc800078e4802 */
[----:B------:R-:W-:Y:S01]  /*2bd0*/  LOP3.LUT R2, R2, 0x7f800000, RZ, 0xfc, !PT ;  /* 0x7f80000002027812 */ /* 0x000fe200078efcff */
[----:B------:R-:W-:Y:S06]  /*2be0*/  BRA `(.L_x_44) ;  /* 0x0000000000147947 */ /* 0x000fec0003800000 */
.L_x_38:
[----:B------:R-:W-:Y:S01]  /*2bf0*/  LOP3.LUT R2, R3, 0x80000000, R2, 0x48, !PT ;  /* 0x8000000003027812 */ /* 0x000fe200078e4802 */
[----:B------:R-:W-:Y:S06]  /*2c00*/  BRA `(.L_x_44) ;  /* 0x00000000000c7947 */ /* 0x000fec0003800000 */
.L_x_37:
[----:B------:R-:W0:Y:S01]  /*2c10*/  MUFU.RSQ R2, -QNAN ;  /* 0xffc0000000027908 */ /* 0x000e220000001400 */
[----:B------:R-:W-:Y:S05]  /*2c20*/  BRA `(.L_x_44) ;  /* 0x0000000000047947 */ /* 0x000fea0003800000 */
.L_x_36:
[----:B------:R-:W-:-:S07]  /*2c30*/  FADD.FTZ R2, R2, R3 ;  /* 0x0000000302027221 */ /* 0x000fce0000010000 */
.L_x_44:
[----:B------:R-:W-:Y:S05]  /*2c40*/  BSYNC.RECONVERGENT B1 ;  /* 0x0000000000017941 */ /* 0x000fea0003800200 */
.L_x_34:
[----:B------:R-:W-:Y:S02]  /*2c50*/  HFMA2 R3, -RZ, RZ, 0, 0 ;  /* 0x00000000ff037431 */ /* 0x000fe400000001ff */
[----:B0-----:R-:W-:Y:S01]  /*2c60*/  IMAD.MOV.U32 R15, RZ, RZ, R2 ;  /* 0x000000ffff0f7224 */ /* 0x001fe200078e0002 */
[----:B------:R-:W-:-:S04]  /*2c70*/  MOV R2, R14 ;  /* 0x0000000e00027202 */ /* 0x000fc80000000f00 */
[----:B------:R-:W-:Y:S05]  /*2c80*/  RET.REL.NODEC R2 `(_Z13QuarticSolveriPKfS0_S0_S0_S0_S0_S0_S0_PfS1_S1_S1_S1_S1_S1_) ;  /* 0xffffffd002dc7950 */ /* 0x000fea0003c3ffff */
.L_x_45:
[----:B------:R-:W-:-:S00]  /*2c90*/  BRA `(.L_x_45) ;  /* 0xfffffffc00fc7947 */ /* 0x000fc0000383ffff */
[----:B------:R-:W-:-:S00]  /*2ca0*/  NOP ;  /* 0x0000000000007918 */ /* 0x000fc00000000000 */
        /* <DEDUP_REMOVED lines=13> */
.L_x_77:


//--------------------- .text._Z5QRdeliPKfS0_S0_S0_PfS1_S1_S1_S1_S1_S1_S1_ --------------------------
	.section	.text._Z5QRdeliPKfS0_S0_S0_PfS1_S1_S1_S1_S1_S1_S1_,"ax",@progbits
	.align	128
        .global         _Z5QRdeliPKfS0_S0_S0_PfS1_S1_S1_S1_S1_S1_S1_
        .type           _Z5QRdeliPKfS0_S0_S0_PfS1_S1_S1_S1_S1_S1_S1_,@function
        .size           _Z5QRdeliPKfS0_S0_S0_PfS1_S1_S1_S1_S1_S1_S1_,(.L_x_78 - _Z5QRdeliPKfS0_S0_S0_PfS1_S1_S1_S1_S1_S1_S1_)
        .other          _Z5QRdeliPKfS0_S0_S0_PfS1_S1_S1_S1_S1_S1_S1_,@"STO_CUDA_ENTRY STV_DEFAULT"
_Z5QRdeliPKfS0_S0_S0_PfS1_S1_S1_S1_S1_S1_S1_:
.text._Z5QRdeliPKfS0_S0_S0_PfS1_S1_S1_S1_S1_S1_S1_:
[----:B------:R-:W-:Y:S01]  /*0000*/  LDC R1, c[0x0][0x37c] ;  /* 0x0000df00ff017b82 */ /* 0x000fe20000000800 */
[----:B------:R-:W0:Y:S07]  /*0010*/  S2R R0, SR_TID.X ;  /* 0x0000000000007919 */ /* 0x000e2e0000002100 */
[----:B------:R-:W0:Y:S01]  /*0020*/  S2UR UR4, SR_CTAID.X ;  /* 0x00000000000479c3 */ /* 0x000e220000002500 */
[----:B------:R-:W1:Y:S07]  /*0030*/  LDCU UR5, c[0x0][0x380] ;  /* 0x00007000ff0577ac */ /* 0x000e6e0008000800 */
[----:B------:R-:W0:Y:S02]  /*0040*/  LDC R5, c[0x0][0x360] ;  /* 0x0000d800ff057b82 */ /* 0x000e240000000800 */
[----:B0-----:R-:W-:-:S05]  /*0050*/  IMAD R5, R5, UR4, R0 ;  /* 0x0000000405057c24 */ /* 0x001fca000f8e0200 */
[----:B-1----:R-:W-:-:S13]  /*0060*/  ISETP.GE.AND P0, PT, R5, UR5, PT ;  /* 0x0000000505007c0c */ /* 0x002fda000bf06270 */
[----:B------:R-:W-:Y:S05]  /*0070*/  @P0 EXIT ;  /* 0x000000000000094d */ /* 0x000fea0003800000 */
[----:B------:R-:W0:Y:S01]  /*0080*/  LDC.64 R6, c[0x0][0x388] ;  /* 0x0000e200ff067b82 */ /* 0x000e220000000a00 */
[----:B------:R-:W1:Y:S07]  /*0090*/  LDCU.64 UR4, c[0x0][0x358] ;  /* 0x00006b00ff0477ac */ /* 0x000e6e0008000a00 */
[----:B------:R-:W2:Y:S01]  /*00a0*/  LDC.64 R2, c[0x0][0x390] ;  /* 0x0000e400ff027b82 */ /* 0x000ea20000000a00 */
[----:B0-----:R-:W-:-:S05]  /*00b0*/  IMAD.WIDE R6, R5, 0x4, R6 ;  /* 0x0000000405067825 */ /* 0x001fca00078e0206 */
[----:B-1----:R-:W3:Y:S01]  /*00c0*/  LDG.E.CONSTANT R4, desc[UR4][R6.64] ;  /* 0x0000000406047981 */ /* 0x002ee2000c1e9900 */
[----:B--2---:R-:W-:-:S05]  /*00d0*/  IMAD.WIDE R2, R5, 0x4, R2 ;  /* 0x0000000405027825 */ /* 0x004fca00078e0202 */
[----:B------:R-:W2:Y:S01]  /*00e0*/  LDG.E.CONSTANT R0, desc[UR4][R2.64] ;  /* 0x0000000402007981 */ /* 0x000ea2000c1e9900 */
[----:B------:R-:W-:Y:S01]  /*00f0*/  BSSY.RECONVERGENT B0, `(.L_x_46) ;  /* 0x000000d000007945 */ /* 0x000fe20003800200 */
[----:B---3--:R-:W0:Y:S08]  /*0100*/  MUFU.RCP R9, R4 ;  /* 0x0000000400097308 */ /* 0x008e300000001000 */
[----:B--2---:R-:W1:Y:S01]  /*0110*/  FCHK P0, R0, R4 ;  /* 0x0000000400007302 */ /* 0x004e620000000000 */
[----:B0-----:R-:W-:-:S04]  /*0120*/  FFMA R8, -R4, R9, 1 ;  /* 0x3f80000004087423 */ /* 0x001fc80000000109 */
[----:B------:R-:W-:-:S04]  /*0130*/  FFMA R9, R9, R8, R9 ;  /* 0x0000000809097223 */ /* 0x000fc80000000009 */
[----:B------:R-:W-:-:S04]  /*0140*/  FFMA R8, R0, R9, RZ ;  /* 0x0000000900087223 */ /* 0x000fc800000000ff */
[----:B------:R-:W-:-:S04]  /*0150*/  FFMA R10, -R4, R8, R0 ;  /* 0x00000008040a7223 */ /* 0x000fc80000000100 */
[----:B------:R-:W-:Y:S01]  /*0160*/  FFMA R9, R9, R10, R8 ;  /* 0x0000000a09097223 */ /* 0x000fe20000000008 */
[----:B-1----:R-:W-:Y:S06]  /*0170*/  @!P0 BRA `(.L_x_47) ;  /* 0x0000000000108947 */ /* 0x002fec0003800000 */
[----:B------:R-:W-:Y:S02]  /*0180*/  MOV R3, R0 ;  /* 0x0000000000037202 */ /* 0x000fe40000000f00 */
[----:B------:R-:W-:-:S07]  /*0190*/  MOV R10, 0x1b0 ;  /* 0x000001b0000a7802 */ /* 0x000fce0000000f00 */
[----:B------:R-:W-:Y:S05]  /*01a0*/  CALL.REL.NOINC `($__internal_2_$__cuda_sm3x_div_rn_noftz_f32_slowpath) ;  /* 0x0000000800bc7944 */ /* 0x000fea0003c00000 */
[----:B------:R-:W-:-:S07]  /*01b0*/  MOV R9, R3 ;  /* 0x0000000300097202 */ /* 0x000fce0000000f00 */
.L_x_47:
[----:B------:R-:W-:Y:S05]  /*01c0*/  BSYNC.RECONVERGENT B0 ;  /* 0x0000000000007941 */ /* 0x000fea0003800200 */
.L_x_46:
[----:B------:R-:W0:Y:S08]  /*01d0*/  LDC.64 R6, c[0x0][0x398] ;  /* 0x0000e600ff067b82 */ /* 0x000e300000000a00 */
[----:B------:R-:W1:Y:S01]  /*01e0*/  LDC.64 R2, c[0x0][0x3a8] ;  /* 0x0000ea00ff027b82 */ /* 0x000e620000000a00 */
[----:B0-----:R-:W-:-:S06]  /*01f0*/  IMAD.WIDE R6, R5, 0x4, R6 ;  /* 0x0000000405067825 */ /* 0x001fcc00078e0206 */
[----:B------:R-:W2:Y:S01]  /*0200*/  LDG.E.CONSTANT R7, desc[UR4][R6.64] ;  /* 0x0000000406077981 */ /* 0x000ea2000c1e9900 */
[----:B------:R-:W0:Y:S01]  /*0210*/  MUFU.RCP R11, R4 ;  /* 0x00000004000b7308 */ /* 0x000e220000001000 */
[----:B------:R-:W-:Y:S01]  /*0220*/  FMUL R9, R9, 0.75 ;  /* 0x3f40000009097820 */ /* 0x000fe20000400000 */
[----:B-1----:R-:W-:Y:S01]  /*0230*/  IMAD.WIDE R2, R5, 0x4, R2 ;  /* 0x0000000405027825 */ /* 0x002fe200078e0202 */
[----:B------:R-:W-:Y:S04]  /*0240*/  BSSY.RECONVERGENT B0, `(.L_x_48) ;  /* 0x000000d000007945 */ /* 0x000fe80003800200 */
[----:B------:R1:W-:Y:S01]  /*0250*/  STG.E desc[UR4][R2.64], R9 ;  /* 0x0000000902007986 */ /* 0x0003e2000c101904 */
[----:B0-----:R-:W-:-:S04]  /*0260*/  FFMA R0, -R4, R11, 1 ;  /* 0x3f80000004007423 */ /* 0x001fc8000000010b */
[----:B------:R-:W-:Y:S01]  /*0270*/  FFMA R0, R11, R0, R11 ;  /* 0x000000000b007223 */ /* 0x000fe2000000000b */
[----:B--2---:R-:W0:Y:S03]  /*0280*/  FCHK P0, R7, R4 ;  /* 0x0000000407007302 */ /* 0x004e260000000000 */
[----:B------:R-:W-:-:S04]  /*0290*/  FFMA R11, R0, R7, RZ ;  /* 0x00000007000b7223 */ /* 0x000fc800000000ff */
[----:B------:R-:W-:-:S04]  /*02a0*/  FFMA R8, -R4, R11, R7 ;  /* 0x0000000b04087223 */ /* 0x000fc80000000107 */
[----:B------:R-:W-:Y:S01]  /*02b0*/  FFMA R0, R0, R8, R11 ;  /* 0x0000000800007223 */ /* 0x000fe2000000000b */
[----:B01----:R-:W-:Y:S06]  /*02c0*/  @!P0 BRA `(.L_x_49) ;  /* 0x0000000000108947 */ /* 0x003fec0003800000 */
[----:B------:R-:W-:Y:S02]  /*02d0*/  MOV R3, R7 ;  /* 0x0000000700037202 */ /* 0x000fe40000000f00 */
[----:B------:R-:W-:-:S07]  /*02e0*/  MOV R10, 0x300 ;  /* 0x00000300000a7802 */ /* 0x000fce0000000f00 */
[----:B------:R-:W-:Y:S05]  /*02f0*/  CALL.REL.NOINC `($__internal_2_$__cuda_sm3x_div_rn_noftz_f32_slowpath) ;  /* 0x0000000800687944 */ /* 0x000fea0003c00000 */
[----:B------:R-:W-:-:S07]  /*0300*/  MOV R0, R3 ;  /* 0x0000000300007202 */ /* 0x000fce0000000f00 */
.L_x_49:
[----:B------:R-:W-:Y:S05]  /*0310*/  BSYNC.RECONVERGENT B0 ;  /* 0x0000000000007941 */ /* 0x000fea0003800200 */
.L_x_48:
[----:B------:R-:W0:Y:S08]  /*0320*/  LDC.64 R10, c[0x0][0x3a0] ;  /* 0x0000e800ff0a7b82 */ /* 0x000e300000000a00 */
[----:B------:R-:W1:Y:S01]  /*0330*/  LDC.64 R6, c[0x0][0x3b0] ;  /* 0x0000ec00ff067b82 */ /* 0x000e620000000a00 */
[----:B0-----:R-:W-:-:S05]  /*0340*/  IMAD.WIDE R10, R5, 0x4, R10 ;  /* 0x00000004050a7825 */ /* 0x001fca00078e020a */
[----:B------:R-:W2:Y:S01]  /*0350*/  LDG.E.CONSTANT R3, desc[UR4][R10.64] ;  /* 0x000000040a037981 */ /* 0x000ea2000c1e9900 */
[----:B------:R-:W0:Y:S01]  /*0360*/  MUFU.RCP R13, R4 ;  /* 0x00000004000d7308 */ /* 0x000e220000001000 */
[----:B------:R-:W-:Y:S01]  /*0370*/  FMUL R0, R0, 0.5 ;  /* 0x3f00000000007820 */ /* 0x000fe20000400000 */
        /* <DEDUP_REMOVED lines=10> */
[----:B------:R-:W-:-:S07]  /*0420*/  MOV R10, 0x440 ;  /* 0x00000440000a7802 */ /* 0x000fce0000000f00 */
[----:B------:R-:W-:Y:S05]  /*0430*/  CALL.REL.NOINC `($__internal_2_$__cuda_sm3x_div_rn_noftz_f32_slowpath) ;  /* 0x0000000800187944 */ /* 0x000fea0003c00000 */
[----:B------:R-:W-:-:S07]  /*0440*/  IMAD.MOV.U32 R8, RZ, RZ, R3 ;  /* 0x000000ffff087224 */ /* 0x000fce00078e0003 */
.L_x_51:
[----:B------:R-:W-:Y:S05]  /*0450*/  BSYNC.RECONVERGENT B0 ;  /* 0x0000000000007941 */ /* 0x000fea0003800200 */
.L_x_50:
[----:B------:R-:W0:Y:S01]  /*0460*/  LDC.64 R2, c[0x0][0x3b8] ;  /* 0x0000ee00ff027b82 */ /* 0x000e220000000a00 */
[----:B------:R-:W-:Y:S02]  /*0470*/  HFMA2 R7, -RZ, RZ, 1.666015625, -0.052093505859375 ;  /* 0x3eaaaaabff077431 */ /* 0x000fe400000001ff */
[----:B------:R-:W-:Y:S01]  /*0480*/  FMUL R8, R8, 0.25 ;  /* 0x3e80000008087820 */ /* 0x000fe20000400000 */
[----:B------:R-:W-:Y:S01]  /*0490*/  MOV R4, 0x40400000 ;  /* 0x4040000000047802 */ /* 0x000fe20000000f00 */
[----:B------:R-:W1:Y:S01]  /*04a0*/  FCHK P0, R0, 3 ;  /* 0x4040000000007902 */ /* 0x000e620000000000 */
[----:B------:R-:W-:Y:S03]  /*04b0*/  BSSY.RECONVERGENT B0, `(.L_x_52) ;  /* 0x000000e000007945 */ /* 0x000fe60003800200 */
        /* <DEDUP_REMOVED lines=11> */
[----:B------:R-:W-:Y:S05]  /*0570*/  CALL.REL.NOINC `($__internal_2_$__cuda_sm3x_div_rn_noftz_f32_slowpath) ;  /* 0x0000000400c87944 */ /* 0x000fea0003c00000 */
[----:B------:R-:W-:-:S07]  /*0580*/  MOV R6, R3 ;  /* 0x0000000300067202 */ /* 0x000fce0000000f00 */
.L_x_53:
[----:B------:R-:W-:Y:S05]  /*0590*/  BSYNC.RECONVERGENT B0 ;  /* 0x0000000000007941 */ /* 0x000fea0003800200 */
.L_x_52:
[----:B------:R-:W-:Y:S01]  /*05a0*/  HFMA2 R4, -RZ, RZ, 1.4716796875, -0.0003798007965087890625 ;  /* 0x3de38e39ff047431 */ /* 0x000fe200000001ff */
[----:B0-----:R-:W-:Y:S01]  /*05b0*/  MOV R3, 0x41100000 ;  /* 0x4110000000037802 */ /* 0x001fe20000000f00 */
[----:B------:R-:W-:Y:S01]  /*05c0*/  FMUL R2, R9, R9 ;  /* 0x0000000909027220 */ /* 0x000fe20000400000 */
[----:B------:R-:W-:Y:S03]  /*05d0*/  BSSY.RECONVERGENT B0, `(.L_x_54) ;  /* 0x000000d000007945 */ /* 0x000fe60003800200 */
[----:B------:R-:W0:Y:S01]  /*05e0*/  FCHK P0, R2, -9 ;  /* 0xc110000002007902 */ /* 0x000e220000000000 */
[----:B------:R-:W-:-:S04]  /*05f0*/  FFMA R3, -R4, R3, 1 ;  /* 0x3f80000004037423 */ /* 0x000fc80000000103 */
[----:B------:R-:W-:-:S04]  /*0600*/  FFMA R3, R3, -R4, -0.11111111193895339966 ;  /* 0xbde38e3903037423 */ /* 0x000fc80000000804 */
[----:B------:R-:W-:-:S04]  /*0610*/  FFMA R4, R2, R3, RZ ;  /* 0x0000000302047223 */ /* 0x000fc800000000ff */
[----:B------:R-:W-:-:S04]  /*0620*/  FFMA R7, R4, 9, R2 ;  /* 0x4110000004077823 */ /* 0x000fc80000000002 */
[----:B------:R-:W-:Y:S01]  /*0630*/  FFMA R7, R3, R7, R4 ;  /* 0x0000000703077223 */ /* 0x000fe20000000004 */
[----:B0-----:R-:W-:Y:S06]  /*0640*/  @!P0 BRA `(.L_x_55) ;  /* 0x0000000000148947 */ /* 0x001fec0003800000 */
[----:B------:R-:W-:Y:S01]  /*0650*/  IMAD.MOV.U32 R3, RZ, RZ, R2 ;  /* 0x000000ffff037224 */ /* 0x000fe200078e0002 */
[----:B------:R-:W-:Y:S02]  /*0660*/  MOV R4, 0xc1100000 ;  /* 0xc110000000047802 */ /* 0x000fe40000000f00 */
[----:B------:R-:W-:-:S07]  /*0670*/  MOV R10, 0x690 ;  /* 0x00000690000a7802 */ /* 0x000fce0000000f00 */
[----:B------:R-:W-:Y:S05]  /*0680*/  CALL.REL.NOINC `($__internal_2_$__cuda_sm3x_div_rn_noftz_f32_slowpath) ;  /* 0x0000000400847944 */ /* 0x000fea0003c00000 */
[----:B------:R-:W-:-:S07]  /*0690*/  MOV R7, R3 ;  /* 0x0000000300077202 */ /* 0x000fce0000000f00 */
.L_x_55:
[----:B------:R-:W-:Y:S05]  /*06a0*/  BSYNC.RECONVERGENT B0 ;  /* 0x0000000000007941 */ /* 0x000fea0003800200 */
.L_x_54:
[----:B------:R-:W-:Y:S01]  /*06b0*/  HFMA2 R13, -RZ, RZ, 1.541015625, -0.052093505859375 ;  /* 0x3e2aaaabff0d7431 */ /* 0x000fe200000001ff */
[----:B------:R-:W0:Y:S01]  /*06c0*/  LDC.64 R10, c[0x0][0x3c0] ;  /* 0x0000f000ff0a7b82 */ /* 0x000e220000000a00 */
[----:B------:R-:W-:Y:S01]  /*06d0*/  FMUL R3, R9, R0 ;  /* 0x0000000009037220 */ /* 0x000fe20000400000 */
[----:B------:R-:W-:Y:S01]  /*06e0*/  IMAD.MOV.U32 R4, RZ, RZ, 0x40c00000 ;  /* 0x40c00000ff047424 */ /* 0x000fe200078e00ff */
[----:B------:R-:W-:Y:S01]  /*06f0*/  BSSY.RECONVERGENT B0, `(.L_x_56) ;  /* 0x000000e000007945 */ /* 0x000fe20003800200 */
[----:B------:R-:W-:Y:S01]  /*0700*/  FADD R0, R7, R6 ;  /* 0x0000000607007221 */ /* 0x000fe20000000000 */
[----:B------:R-:W1:Y:S01]  /*0710*/  FCHK P0, R3, 6 ;  /* 0x40c0000003007902 */ /* 0x000e620000000000 */
[----:B------:R-:W-:-:S04]  /*0720*/  FFMA R4, R13, -R4, 1 ;  /* 0x3f8000000d047423 */ /* 0x000fc80000000804 */
[----:B------:R-:W-:-:S04]  /*0730*/  FFMA R4, R4, R13, 0.16666667163372039795 ;  /* 0x3e2aaaab04047423 */ /* 0x000fc8000000000d */
[----:B------:R-:W-:-:S04]  /*0740*/  FFMA R12, R3, R4, RZ ;  /* 0x00000004030c7223 */ /* 0x000fc800000000ff */
[----:B------:R-:W-:Y:S01]  /*0750*/  FFMA R13, R12, -6, R3 ;  /* 0xc0c000000c0d7823 */ /* 0x000fe20000000003 */
[----:B0-----:R-:W-:-:S04]  /*0760*/  IMAD.WIDE R6, R5, 0x4, R10 ;  /* 0x0000000405067825 */ /* 0x001fc800078e020a */
[----:B------:R-:W-:Y:S01]  /*0770*/  FFMA R12, R4, R13, R12 ;  /* 0x0000000d040c7223 */ /* 0x000fe2000000000c */
[----:B-1----:R-:W-:Y:S06]  /*0780*/  @!P0 BRA `(.L_x_57) ;  /* 0x0000000000108947 */ /* 0x002fec0003800000 */
[----:B------:R-:W-:Y:S02]  /*0790*/  MOV R4, 0x40c00000 ;  /* 0x40c0000000047802 */ /* 0x000fe40000000f00 */
[----:B------:R-:W-:-:S07]  /*07a0*/  MOV R10, 0x7c0 ;  /* 0x000007c0000a7802 */ /* 0x000fce0000000f00 */
[----:B------:R-:W-:Y:S05]  /*07b0*/  CALL.REL.NOINC `($__internal_2_$__cuda_sm3x_div_rn_noftz_f32_slowpath) ;  /* 0x0000000400387944 */ /* 0x000fea0003c00000 */
[----:B------:R-:W-:-:S07]  /*07c0*/  MOV R12, R3 ;  /* 0x00000003000c7202 */ /* 0x000fce0000000f00 */
.L_x_57:
[----:B------:R-:W-:Y:S05]  /*07d0*/  BSYNC.RECONVERGENT B0 ;  /* 0x0000000000007941 */ /* 0x000fea0003800200 */
.L_x_56:
[----:B------:R-:W-:Y:S01]  /*07e0*/  HFMA2 R11, -RZ, RZ, 1.2724609375, -0.25927734375 ;  /* 0x3d17b426ff0b7431 */ /* 0x000fe200000001ff */
[----:B------:R-:W-:Y:S01]  /*07f0*/  MOV R4, 0x41d80000 ;  /* 0x41d8000000047802 */ /* 0x000fe20000000f00 */
[----:B------:R-:W-:Y:S01]  /*0800*/  FMUL R3, R9, R2 ;  /* 0x0000000209037220 */ /* 0x000fe20000400000 */
[----:B------:R-:W-:Y:S03]  /*0810*/  BSSY.RECONVERGENT B0, `(.L_x_58) ;  /* 0x000000c000007945 */ /* 0x000fe60003800200 */
[----:B------:R-:W0:Y:S01]  /*0820*/  FCHK P0, R3, -27 ;  /* 0xc1d8000003007902 */ /* 0x000e220000000000 */
[----:B------:R-:W-:-:S04]  /*0830*/  FFMA R4, -R11, R4, 1 ;  /* 0x3f8000000b047423 */ /* 0x000fc80000000104 */
[----:B------:R-:W-:-:S04]  /*0840*/  FFMA R4, R4, -R11, -0.037037037312984466553 ;  /* 0xbd17b42604047423 */ /* 0x000fc8000000080b */
[----:B------:R-:W-:-:S04]  /*0850*/  FFMA R2, R3, R4, RZ ;  /* 0x0000000403027223 */ /* 0x000fc800000000ff */
[----:B------:R-:W-:-:S04]  /*0860*/  FFMA R9, R2, 27, R3 ;  /* 0x41d8000002097823 */ /* 0x000fc80000000003 */
[----:B------:R-:W-:Y:S01]  /*0870*/  FFMA R9, R4, R9, R2 ;  /* 0x0000000904097223 */ /* 0x000fe20000000002 */
[----:B0-----:R-:W-:Y:S06]  /*0880*/  @!P0 BRA `(.L_x_59) ;  /* 0x0000000000108947 */ /* 0x001fec0003800000 */
[----:B------:R-:W-:Y:S01]  /*0890*/  IMAD.MOV.U32 R4, RZ, RZ, -0x3e280000 ;  /* 0xc1d80000ff047424 */ /* 0x000fe200078e00ff */
[----:B------:R-:W-:-:S07]  /*08a0*/  MOV R10, 0x8c0 ;  /* 0x000008c0000a7802 */ /* 0x000fce0000000f00 */
[----:B------:R-:W-:Y:S05]  /*08b0*/  CALL.REL.NOINC `($__internal_2_$__cuda_sm3x_div_rn_noftz_f32_slowpath) ;  /* 0x0000000000f87944 */ /* 0x000fea0003c00000 */
[----:B------:R-:W-:-:S07]  /*08c0*/  MOV R9, R3 ;  /* 0x0000000300097202 */ /* 0x000fce0000000f00 */
.L_x_59:
[----:B------:R-:W-:Y:S05]  /*08d0*/  BSYNC.RECONVERGENT B0 ;  /* 0x0000000000007941 */ /* 0x000fea0003800200 */
.L_x_58:
[----:B------:R-:W-:Y:S02]  /*08e0*/  HFMA2 R3, -RZ, RZ, 1.75, 0 ;  /* 0x3f000000ff037431 */ /* 0x000fe400000001ff */
[----:B------:R-:W-:Y:S01]  /*08f0*/  FMUL R0, R0, 100000 ;  /* 0x47c3500000007820 */ /* 0x000fe20000400000 */
[----:B------:R-:W0:Y:S01]  /*0900*/  LDC.64 R14, c[0x0][0x3c8] ;  /* 0x0000f200ff0e7b82 */ /* 0x000e220000000a00 */
[----:B------:R-:W-:Y:S01]  /*0910*/  MOV R11, 0x3727c5ac ;  /* 0x3727c5ac000b7802 */ /* 0x000fe20000000f00 */
[----:B------:R-:W-:Y:S01]  /*0920*/  FADD R9, R9, R12 ;  /* 0x0000000c09097221 */ /* 0x000fe20000000000 */
[----:B------:R-:W-:Y:S01]  /*0930*/  BSSY.RECONVERGENT B0, `(.L_x_60) ;  /* 0x0000012000007945 */ /* 0x000fe20003800200 */
[----:B------:R-:W-:-:S05]  /*0940*/  LOP3.LUT R3, R3, 0x80000000, R0, 0xb8, !PT ;  /* 0x8000000003037812 */ /* 0x000fca00078eb800 */
[----:B------:R-:W-:Y:S01]  /*0950*/  FADD.RZ R3, R0, R3 ;  /* 0x0000000300037221 */ /* 0x000fe2000000c000 */
[----:B------:R-:W-:-:S05]  /*0960*/  HFMA2 R0, -RZ, RZ, 7.76171875, 32 ;  /* 0x47c35000ff007431 */ /* 0x000fca00000001ff */
[----:B------:R-:W1:Y:S01]  /*0970*/  FRND.TRUNC R3, R3 ;  /* 0x0000000300037307 */ /* 0x000e62000020d000 */
[----:B------:R-:W-:-:S04]  /*0980*/  FFMA R0, R11, -R0, 1 ;  /* 0x3f8000000b007423 */ /* 0x000fc80000000800 */
[----:B------:R-:W-:Y:S01]  /*0990*/  FFMA R2, R0, R11, 9.9999997473787516356e-06 ;  /* 0x3727c5ac00027423 */ /* 0x000fe2000000000b */
[----:B------:R-:W-:Y:S01]  /*09a0*/  FFMA R0, R8, -0.5, R9 ;  /* 0xbf00000008007823 */ /* 0x000fe20000000009 */
[----:B0-----:R-:W-:Y:S01]  /*09b0*/  IMAD.WIDE R8, R5, 0x4, R14 ;  /* 0x0000000405087825 */ /* 0x001fe200078e020e */
[----:B-1----:R-:W0:Y:S03]  /*09c0*/  FCHK P0, R3, 100000 ;  /* 0x47c3500003007902 */ /* 0x002e260000000000 */
[----:B------:R-:W-:-:S04]  /*09d0*/  FFMA R11, R3, R2, RZ ;  /* 0x00000002030b7223 */ /* 0x000fc800000000ff */
[----:B------:R-:W-:-:S04]  /*09e0*/  FFMA R4, R11, -100000, R3 ;  /* 0xc7c350000b047823 */ /* 0x000fc80000000003 */
[----:B------:R-:W-:Y:S01]  /*09f0*/  FFMA R11, R2, R4, R11 ;  /* 0x00000004020b7223 */ /* 0x000fe2000000000b */
[----:B0-----:R-:W-:Y:S06]  /*0a00*/  @!P0 BRA `(.L_x_61) ;  /* 0x0000000000108947 */ /* 0x001fec0003800000 */
[----:B------:R-:W-:Y:S01]  /*0a10*/  IMAD.MOV.U32 R4, RZ, RZ, 0x47c35000 ;  /* 0x47c35000ff047424 */ /* 0x000fe200078e00ff */
[----:B------:R-:W-:-:S07]  /*0a20*/  MOV R10, 0xa40 ;  /* 0x00000a40000a7802 */ /* 0x000fce0000000f00 */
[----:B------:R-:W-:Y:S05]  /*0a30*/  CALL.REL.NOINC `($__internal_2_$__cuda_sm3x_div_rn_noftz_f32_slowpath) ;  /* 0x0000000000987944 */ /* 0x000fea0003c00000 */
[----:B------:R-:W-:-:S07]  /*0a40*/  MOV R11, R3 ;  /* 0x00000003000b7202 */ /* 0x000fce0000000f00 */
.L_x_61:
[----:B------:R-:W-:Y:S05]  /*0a50*/  BSYNC.RECONVERGENT B0 ;  /* 0x0000000000007941 */ /* 0x000fea0003800200 */
.L_x_60:
[----:B------:R-:W-:Y:S02]  /*0a60*/  HFMA2 R3, -RZ, RZ, 1.75, 0 ;  /* 0x3f000000ff037431 */ /* 0x000fe400000001ff */
[----:B------:R-:W-:Y:S01]  /*0a70*/  FMUL R0, R0, 100000 ;  /* 0x47c3500000007820 */ /* 0x000fe20000400000 */
[----:B------:R-:W-:Y:S01]  /*0a80*/  HFMA2 R13, -RZ, RZ, 7.76171875, 32 ;  /* 0x47c35000ff0d7431 */ /* 0x000fe200000001ff */
[----:B------:R0:W-:Y:S01]  /*0a90*/  STG.E desc[UR4][R6.64], R11 ;  /* 0x0000000b06007986 */ /* 0x0001e2000c101904 */
[----:B------:R-:W-:Y:S02]  /*0aa0*/  BSSY.RECONVERGENT B0, `(.L_x_62) ;  /* 0x0000010000007945 */ /* 0x000fe40003800200 */
[----:B------:R-:W-:-:S05]  /*0ab0*/  LOP3.LUT R3, R3, 0x80000000, R0, 0xb8, !PT ;  /* 0x8000000003037812 */ /* 0x000fca00078eb800 */
[----:B------:R-:W-:Y:S01]  /*0ac0*/  FADD.RZ R3, R0, R3 ;  /* 0x0000000300037221 */ /* 0x000fe2000000c000 */
[----:B------:R-:W-:-:S05]  /*0ad0*/  MOV R0, 0x3727c5ac ;  /* 0x3727c5ac00007802 */ /* 0x000fca0000000f00 */
[----:B------:R-:W1:Y:S01]  /*0ae0*/  FRND.TRUNC R3, R3 ;  /* 0x0000000300037307 */ /* 0x000e62000020d000 */
[----:B------:R-:W-:-:S04]  /*0af0*/  FFMA R13, R0, -R13, 1 ;  /* 0x3f800000000d7423 */ /* 0x000fc8000000080d */
[----:B------:R-:W-:-:S03]  /*0b00*/  FFMA R0, R13, R0, 9.9999997473787516356e-06 ;  /* 0x3727c5ac0d007423 */ /* 0x000fc60000000000 */
[----:B-1----:R-:W1:Y:S01]  /*0b10*/  FCHK P0, R3, 100000 ;  /* 0x47c3500003007902 */ /* 0x002e620000000000 */
[----:B------:R-:W-:-:S04]  /*0b20*/  FFMA R13, R0, R3, RZ ;  /* 0x00000003000d7223 */ /* 0x000fc800000000ff */
[----:B------:R-:W-:-:S04]  /*0b30*/  FFMA R2, R13, -100000, R3 ;  /* 0xc7c350000d027823 */ /* 0x000fc80000000003 */
[----:B------:R-:W-:Y:S01]  /*0b40*/  FFMA R15, R0, R2, R13 ;  /* 0x00000002000f7223 */ /* 0x000fe2000000000d */
[----:B01----:R-:W-:Y:S06]  /*0b50*/  @!P0 BRA `(.L_x_63) ;  /* 0x0000000000108947 */ /* 0x003fec0003800000 */
[----:B------:R-:W-:Y:S01]  /*0b60*/  IMAD.MOV.U32 R4, RZ, RZ, 0x47c35000 ;  /* 0x47c35000ff047424 */ /* 0x000fe200078e00ff */
[----:B------:R-:W-:-:S07]  /*0b70*/  MOV R10, 0xb90 ;  /* 0x00000b90000a7802 */ /* 0x000fce0000000f00 */
[----:B------:R-:W-:Y:S05]  /*0b80*/  CALL.REL.NOINC `($__internal_2_$__cuda_sm3x_div_rn_noftz_f32_slowpath) ;  /* 0x0000000000447944 */ /* 0x000fea0003c00000 */
[----:B------:R-:W-:-:S07]  /*0b90*/  MOV R15, R3 ;  /* 0x00000003000f7202 */ /* 0x000fce0000000f00 */
.L_x_63:
[----:B------:R-:W-:Y:S05]  /*0ba0*/  BSYNC.RECONVERGENT B0 ;  /* 0x0000000000007941 */ /* 0x000fea0003800200 */
.L_x_62:
[----:B------:R-:W0:Y:S01]  /*0bb0*/  LDC.64 R2, c[0x0][0x3d0] ;  /* 0x0000f400ff027b82 */ /* 0x000e220000000a00 */
[-C--:B------:R-:W-:Y:S01]  /*0bc0*/  FMUL R0, R11, R11.reuse ;  /* 0x0000000b0b007220 */ /* 0x080fe20000400000 */
[----:B------:R-:W-:Y:S03]  /*0bd0*/  STG.E desc[UR4][R8.64], R15 ;  /* 0x0000000f08007986 */ /* 0x000fe6000c101904 */
[----:B------:R-:W-:Y:S01]  /*0be0*/  FMUL R11, R0, R11 ;  /* 0x0000000b000b7220 */ /* 0x000fe20000400000 */
[----:B------:R-:W-:Y:S02]  /*0bf0*/  FMUL R0, R15, R15 ;  /* 0x0000000f0f007220 */ /* 0x000fe40000400000 */
[----:B------:R-:W1:Y:S08]  /*0c00*/  LDC.64 R6, c[0x0][0x3d8] ;  /* 0x0000f600ff067b82 */ /* 0x000e700000000a00 */
[----:B------:R-:W2:Y:S01]  /*0c10*/  LDC.64 R12, c[0x0][0x3e0] ;  /* 0x0000f800ff0c7b82 */ /* 0x000ea20000000a00 */
[----:B0-----:R-:W-:-:S05]  /*0c20*/  IMAD.WIDE R2, R5, 0x4, R2 ;  /* 0x0000000405027825 */ /* 0x001fca00078e0202 */
[----:B------:R-:W-:Y:S01]  /*0c30*/  STG.E desc[UR4][R2.64], R11 ;  /* 0x0000000b02007986 */ /* 0x000fe2000c101904 */
[----:B-1----:R-:W-:-:S05]  /*0c40*/  IMAD.WIDE R6, R5, 0x4, R6 ;  /* 0x0000000405067825 */ /* 0x002fca00078e0206 */
[----:B------:R-:W-:Y:S01]  /*0c50*/  STG.E desc[UR4][R6.64], R0 ;  /* 0x0000000006007986 */ /* 0x000fe2000c101904 */
[----:B--2---:R-:W-:-:S04]  /*0c60*/  IMAD.WIDE R4, R5, 0x4, R12 ;  /* 0x0000000405047825 */ /* 0x004fc800078e020c */
[----:B------:R-:W-:-:S05]  /*0c70*/  FADD R13, R11, R0 ;  /* 0x000000000b0d7221 */ /* 0x000fca0000000000 */
[----:B------:R-:W-:Y:S01]  /*0c80*/  STG.E desc[UR4][R4.64], R13 ;  /* 0x0000000d04007986 */ /* 0x000fe2000c101904 */
[----:B------:R-:W-:Y:S05]  /*0c90*/  EXIT ;  /* 0x000000000000794d */ /* 0x000fea0003800000 */
        .weak           $__internal_2_$__cuda_sm3x_div_rn_noftz_f32_slowpath
        .type           $__internal_2_$__cuda_sm3x_div_rn_noftz_f32_slowpath,@function
        .size           $__internal_2_$__cuda_sm3x_div_rn_noftz_f32_slowpath,(.L_x_78 - $__internal_2_$__cuda_sm3x_div_rn_noftz_f32_slowpath)
$__internal_2_$__cuda_sm3x_div_rn_noftz_f32_slowpath:
[----:B------:R-:W-:Y:S01]  /*0ca0*/  SHF.R.U32.HI R13, RZ, 0x17, R4 ;  /* 0x00000017ff0d7819 */ /* 0x000fe20000011604 */
[----:B------:R-:W-:Y:S01]  /*0cb0*/  BSSY.RECONVERGENT B1, `(.L_x_64) ;  /* 0x0000063000017945 */ /* 0x000fe20003800200 */
[----:B------:R-:W-:Y:S02]  /*0cc0*/  SHF.R.U32.HI R14, RZ, 0x17, R3 ;  /* 0x00000017ff0e7819 */ /* 0x000fe40000011603 */
[----:B------:R-:W-:Y:S02]  /*0cd0*/  LOP3.LUT R13, R13, 0xff, RZ, 0xc0, !PT ;  /* 0x000000ff0d0d7812 */ /* 0x000fe400078ec0ff */
[----:B------:R-:W-:Y:S02]  /*0ce0*/  LOP3.LUT R19, R14, 0xff, RZ, 0xc0, !PT ;  /* 0x000000ff0e137812 */ /* 0x000fe400078ec0ff */
[----:B------:R-:W-:Y:S02]  /*0cf0*/  IADD3 R17, PT, PT, R13, -0x1, RZ ;  /* 0xffffffff0d117810 */ /* 0x000fe40007ffe0ff */
[----:B------:R-:W-:-:S02]  /*0d00*/  IADD3 R15, PT, PT, R19, -0x1, RZ ;  /* 0xffffffff130f7810 */ /* 0x000fc40007ffe0ff */
[----:B------:R-:W-:Y:S02]  /*0d10*/  ISETP.GT.U32.AND P0, PT, R17, 0xfd, PT ;  /* 0x000000fd1100780c */ /* 0x000fe40003f04070 */
[----:B------:R-:W-:Y:S02]  /*0d20*/  MOV R16, R4 ;  /* 0x0000000400107202 */ /* 0x000fe40000000f00 */
[----:B------:R-:W-:-:S13]  /*0d30*/  ISETP.GT.U32.OR P0, PT, R15, 0xfd, P0 ;  /* 0x000000fd0f00780c */ /* 0x000fda0000704470 */
[----:B------:R-:W-:Y:S01]  /*0d40*/  @!P0 IMAD.MOV.U32 R14, RZ, RZ, RZ ;  /* 0x000000ffff0e8224 */ /* 0x000fe200078e00ff */
        /* <DEDUP_REMOVED lines=19> */
[----:B------:R-:W-:Y:S01]  /*0e80*/  @P0 MOV R14, RZ ;  /* 0x000000ff000e0202 */ /* 0x000fe20000000f00 */
[----:B------:R-:W-:Y:S01]  /*0e90*/  @!P0 FFMA R3, R3, 1.84467440737095516160e+19, RZ ;  /* 0x5f80000003038823 */ /* 0x000fe200000000ff */
[----:B------:R-:W-:Y:S01]  /*0ea0*/  @!P0 MOV R14, 0xffffffc0 ;  /* 0xffffffc0000e8802 */ /* 0x000fe20000000f00 */
[----:B------:R-:W-:-:S03]  /*0eb0*/  @!P1 FFMA R16, R4, 1.84467440737095516160e+19, RZ ;  /* 0x5f80000004109823 */ /* 0x000fc600000000ff */
[----:B------:R-:W-:-:S07]  /*0ec0*/  @!P1 IADD3 R14, PT, PT, R14, 0x40, RZ ;  /* 0x000000400e0e9810 */ /* 0x000fce0007ffe0ff */
.L_x_65:
[----:B------:R-:W-:Y:S01]  /*0ed0*/  LEA R15, R13, 0xc0800000, 0x17 ;  /* 0xc08000000d0f7811 */ /* 0x000fe200078eb8ff */
[----:B------:R-:W-:Y:S03]  /*0ee0*/  BSSY.RECONVERGENT B2, `(.L_x_70) ;  /* 0x0000036000027945 */ /* 0x000fe60003800200 */
[----:B------:R-:W-:Y:S01]  /*0ef0*/  IADD3 R17, PT, PT, -R15, R16, RZ ;  /* 0x000000100f117210 */ /* 0x000fe20007ffe1ff */
[----:B------:R-:W-:-:S03]  /*0f00*/  VIADD R16, R19, 0xffffff81 ;  /* 0xffffff8113107836 */ /* 0x000fc60000000000 */
[----:B------:R0:W1:Y:S01]  /*0f10*/  MUFU.RCP R18, R17 ;  /* 0x0000001100127308 */ /* 0x0000620000001000 */
[----:B------:R-:W-:Y:S01]  /*0f20*/  FADD.FTZ R20, -R17, -RZ ;  /* 0x800000ff11147221 */ /* 0x000fe20000010100 */
[C---:B------:R-:W-:Y:S01]  /*0f30*/  IMAD R3, R16.reuse, -0x800000, R3 ;  /* 0xff80000010037824 */ /* 0x040fe200078e0203 */
[----:B0-----:R-:W-:-:S04]  /*0f40*/  IADD3 R17, PT, PT, R16, 0x7f, -R13 ;  /* 0x0000007f10117810 */ /* 0x001fc80007ffe80d */
[----:B------:R-:W-:Y:S01]  /*0f50*/  IADD3 R14, PT, PT, R17, R14, RZ ;  /* 0x0000000e110e7210 */ /* 0x000fe20007ffe0ff */
[----:B-1----:R-:W-:-:S04]  /*0f60*/  FFMA R15, R18, R20, 1 ;  /* 0x3f800000120f7423 */ /* 0x002fc80000000014 */
[----:B------:R-:W-:-:S04]  /*0f70*/  FFMA R18, R18, R15, R18 ;  /* 0x0000000f12127223 */ /* 0x000fc80000000012 */
[----:B------:R-:W-:-:S04]  /*0f80*/  FFMA R15, R3, R18, RZ ;  /* 0x00000012030f7223 */ /* 0x000fc800000000ff */
[----:B------:R-:W-:-:S04]  /*0f90*/  FFMA R19, R20, R15, R3 ;  /* 0x0000000f14137223 */ /* 0x000fc80000000003 */
[----:B------:R-:W-:-:S04]  /*0fa0*/  FFMA R15, R18, R19, R15 ;  /* 0x00000013120f7223 */ /* 0x000fc8000000000f */
[----:B------:R-:W-:-:S04]  /*0fb0*/  FFMA R20, R20, R15, R3 ;  /* 0x0000000f14147223 */ /* 0x000fc80000000003 */
[----:B------:R-:W-:-:S05]  /*0fc0*/  FFMA R3, R18, R20, R15 ;  /* 0x0000001412037223 */ /* 0x000fca000000000f */
[----:B------:R-:W-:-:S04]  /*0fd0*/  SHF.R.U32.HI R13, RZ, 0x17, R3 ;  /* 0x00000017ff0d7819 */ /* 0x000fc80000011603 */
[----:B------:R-:W-:-:S04]  /*0fe0*/  LOP3.LUT R13, R13, 0xff, RZ, 0xc0, !PT ;  /* 0x000000ff0d0d7812 */ /* 0x000fc800078ec0ff */
[----:B------:R-:W-:-:S04]  /*0ff0*/  IADD3 R16, PT, PT, R13, R14, RZ ;  /* 0x0000000e0d107210 */ /* 0x000fc80007ffe0ff */
        /* <DEDUP_REMOVED lines=32> */
.L_x_72:
[----:B------:R-:W-:-:S04]  /*1200*/  LOP3.LUT R3, R3, 0x80000000, RZ, 0xc0, !PT ;  /* 0x8000000003037812 */ /* 0x000fc800078ec0ff */
[----:B------:R-:W-:Y:S01]  /*1210*/  LOP3.LUT R3, R3, 0x7f800000, RZ, 0xfc, !PT ;  /* 0x7f80000003037812 */ /* 0x000fe200078efcff */
[----:B------:R-:W-:Y:S06]  /*1220*/  BRA `(.L_x_73) ;  /* 0x0000000000047947 */ /* 0x000fec0003800000 */
.L_x_71:
[----:B------:R-:W-:-:S07]  /*1230*/  LEA R3, R14, R3, 0x17 ;  /* 0x000000030e037211 */ /* 0x000fce00078eb8ff */
.L_x_73:
[----:B------:R-:W-:Y:S05]  /*1240*/  BSYNC.RECONVERGENT B2 ;  /* 0x0000000000027941 */ /* 0x000fea0003800200 */
.L_x_70:
[----:B------:R-:W-:Y:S05]  /*1250*/  BRA `(.L_x_74) ;  /* 0x0000000000207947 */ /* 0x000fea0003800000 */
.L_x_69:
[----:B------:R-:W-:-:S04]  /*1260*/  LOP3.LUT R3, R16, 0x80000000, R3, 0x48, !PT ;  /* 0x8000000010037812 */ /* 0x000fc800078e4803 */
[----:B------:R-:W-:Y:S01]  /*1270*/  LOP3.LUT R3, R3, 0x7f800000, RZ, 0xfc, !PT ;  /* 0x7f80000003037812 */ /* 0x000fe200078efcff */
[----:B------:R-:W-:Y:S06]  /*1280*/  BRA `(.L_x_74) ;  /* 0x0000000000147947 */ /* 0x000fec0003800000 */
.L_x_68:
[----:B------:R-:W-:Y:S01]  /*1290*/  LOP3.LUT R3, R16, 0x80000000, R3, 0x48, !PT ;  /* 0x8000000010037812 */ /* 0x000fe200078e4803 */
[----:B------:R-:W-:Y:S06]  /*12a0*/  BRA `(.L_x_74) ;  /* 0x00000000000c7947 */ /* 0x000fec0003800000 */
.L_x_67:
[----:B------:R-:W0:Y:S01]  /*12b0*/  MUFU.RSQ R3, -QNAN ;  /* 0xffc0000000037908 */ /* 0x000e220000001400 */
[----:B------:R-:W-:Y:S05]  /*12c0*/  BRA `(.L_x_74) ;  /* 0x0000000000047947 */ /* 0x000fea0003800000 */
.L_x_66:
[----:B------:R-:W-:-:S07]  /*12d0*/  FADD.FTZ R3, R3, R4 ;  /* 0x0000000403037221 */ /* 0x000fce0000010000 */
.L_x_74:
[----:B------:R-:W-:Y:S05]  /*12e0*/  BSYNC.RECONVERGENT B1 ;  /* 0x0000000000017941 */ /* 0x000fea0003800200 */
.L_x_64:
[----:B------:R-:W-:Y:S01]  /*12f0*/  HFMA2 R15, -RZ, RZ, 0, 0 ;  /* 0x00000000ff0f7431 */ /* 0x000fe200000001ff */
[----:B------:R-:W-:-:S04]  /*1300*/  MOV R14, R10 ;  /* 0x0000000a000e7202 */ /* 0x000fc80000000f00 */
[----:B0-----:R-:W-:Y:S05]  /*1310*/  RET.REL.NODEC R14 `(_Z5QRdeliPKfS0_S0_S0_PfS1_S1_S1_S1_S1_S1_S1_) ;  /* 0xffffffec0e387950 */ /* 0x001fea0003c3ffff */
.L_x_75:
        /* <DEDUP_REMOVED lines=14> */
.L_x_78:


//--------------------- .nv.global.init           --------------------------
	.section	.nv.global.init,"aw",@progbits
	.align	4
.nv.global.init:
	.type		__cudart_i2opi_f,@object
	.size		__cudart_i2opi_f,(.L_0 - __cudart_i2opi_f)
__cudart_i2opi_f:
        /*0000*/ 	.byte	0x41, 0x90, 0x43, 0x3c, 0x99, 0x95, 0x62, 0xdb, 0xc0, 0xdd, 0x34, 0xf5, 0xd1, 0x57, 0x27, 0xfc
        /*0010*/ 	.byte	0x29, 0x15, 0x44, 0x4e, 0x6e, 0x83, 0xf9, 0xa2
.L_0:


//--------------------- .nv.shared.reserved.0     --------------------------
	.section	.nv.shared.reserved.0,"aw",@nobits
	.weak		__nv_reservedSMEM_offset_0_alias
	.size		__nv_reservedSMEM_offset_0_alias, 0, 64
	.other		__nv_reservedSMEM_offset_0_alias,@"STO_CUDA_RESERVED_SHARED STV_DEFAULT"
__nv_reservedSMEM_offset_0_alias:
	.zero		0
	.zero		64


//--------------------- .nv.constant0._Z13QuarticSolveriPKfS0_S0_S0_S0_S0_S0_S0_PfS1_S1_S1_S1_S1_S1_ --------------------------
	.section	.nv.constant0._Z13QuarticSolveriPKfS0_S0_S0_S0_S0_S0_S0_PfS1_S1_S1_S1_S1_S1_,"a",@progbits
	.sectionflags	@""
	.align	4
.nv.constant0._Z13QuarticSolveriPKfS0_S0_S0_S0_S0_S0_S0_PfS1_S1_S1_S1_S1_S1_:
	.zero		1024


//--------------------- .nv.constant0._Z5QRdeliPKfS0_S0_S0_PfS1_S1_S1_S1_S1_S1_S1_ --------------------------
	.section	.nv.constant0._Z5QRdeliPKfS0_S0_S0_PfS1_S1_S1_S1_S1_S1_S1_,"a",@progbits
	.sectionflags	@""
	.align	4
.nv.constant0._Z5QRdeliPKfS0_S0_S0_PfS1_S1_S1_S1_S1_S1_S1_:
	.zero		1000


//--------------------- SYMBOLS --------------------------

	.type		.nv.reservedSmem.offset0,@object
	.size		.nv.reservedSmem.offset0,0x4
